//
// Generated by NVIDIA NVVM Compiler
//
// Compiler Build ID: CL-36424714
// Cuda compilation tools, release 13.0, V13.0.88
// Based on NVVM 20.0.0
//

.version 9.0
.target sm_100
.address_size 64

	// .globl	_Z26generateRainbowTableKernelPciiiiP16PasswordHashPair

.visible .entry _Z26generateRainbowTableKernelPciiiiP16PasswordHashPair(
	.param .u64 .ptr .align 1 _Z26generateRainbowTableKernelPciiiiP16PasswordHashPair_param_0,
	.param .u32 _Z26generateRainbowTableKernelPciiiiP16PasswordHashPair_param_1,
	.param .u32 _Z26generateRainbowTableKernelPciiiiP16PasswordHashPair_param_2,
	.param .u32 _Z26generateRainbowTableKernelPciiiiP16PasswordHashPair_param_3,
	.param .u32 _Z26generateRainbowTableKernelPciiiiP16PasswordHashPair_param_4,
	.param .u64 .ptr .align 1 _Z26generateRainbowTableKernelPciiiiP16PasswordHashPair_param_5
)
{
	.local .align 4 .b8 	__local_depot0[232];
	.reg .b64 	%SP;
	.reg .b64 	%SPL;
	.reg .pred 	%p<35>;
	.reg .b16 	%rs<107>;
	.reg .b32 	%r<269>;
	.reg .b64 	%rd<187>;

	mov.u64 	%SPL, __local_depot0;
	ld.param.u64 	%rd28, [_Z26generateRainbowTableKernelPciiiiP16PasswordHashPair_param_0];
	ld.param.u32 	%r38, [_Z26generateRainbowTableKernelPciiiiP16PasswordHashPair_param_1];
	ld.param.u32 	%r39, [_Z26generateRainbowTableKernelPciiiiP16PasswordHashPair_param_2];
	ld.param.u32 	%r40, [_Z26generateRainbowTableKernelPciiiiP16PasswordHashPair_param_3];
	ld.param.u32 	%r41, [_Z26generateRainbowTableKernelPciiiiP16PasswordHashPair_param_4];
	ld.param.u64 	%rd27, [_Z26generateRainbowTableKernelPciiiiP16PasswordHashPair_param_5];
	cvta.to.global.u64 	%rd1, %rd28;
	add.u64 	%rd2, %SPL, 0;
	add.u64 	%rd185, %SPL, 100;
	mov.u32 	%r42, %ctaid.x;
	mov.u32 	%r43, %ntid.x;
	mov.u32 	%r44, %tid.x;
	mad.lo.s32 	%r1, %r42, %r43, %r44;
	setp.ge.s32 	%p1, %r1, %r41;
	@%p1 bra 	$L__BB0_50;
	setp.lt.s32 	%p2, %r39, 1;
	@%p2 bra 	$L__BB0_14;
	and.b32  	%r2, %r39, 15;
	setp.lt.u32 	%p3, %r39, 16;
	mov.b32 	%r256, 0;
	@%p3 bra 	$L__BB0_5;
	and.b32  	%r256, %r39, 2147483632;
	mov.b32 	%r254, 0;
$L__BB0_4:
	.pragma "nounroll";
	add.s32 	%r47, %r254, %r1;
	rem.s32 	%r48, %r47, %r38;
	cvt.s64.s32 	%rd31, %r48;
	add.s64 	%rd32, %rd1, %rd31;
	cvt.u64.u32 	%rd33, %r254;
	add.s64 	%rd34, %rd2, %rd33;
	add.s32 	%r49, %r47, 1;
	rem.s32 	%r50, %r49, %r38;
	cvt.s64.s32 	%rd35, %r50;
	add.s64 	%rd36, %rd1, %rd35;
	add.s32 	%r51, %r47, 2;
	rem.s32 	%r52, %r51, %r38;
	cvt.s64.s32 	%rd37, %r52;
	add.s64 	%rd38, %rd1, %rd37;
	add.s32 	%r53, %r47, 3;
	rem.s32 	%r54, %r53, %r38;
	cvt.s64.s32 	%rd39, %r54;
	add.s64 	%rd40, %rd1, %rd39;
	ld.global.u8 	%r55, [%rd40];
	ld.global.u8 	%r56, [%rd38];
	prmt.b32 	%r57, %r56, %r55, 0x3340U;
	ld.global.u8 	%r58, [%rd32];
	ld.global.u8 	%r59, [%rd36];
	prmt.b32 	%r60, %r58, %r59, 0x3340U;
	prmt.b32 	%r61, %r60, %r57, 0x5410U;
	st.local.u32 	[%rd34], %r61;
	add.s32 	%r62, %r47, 4;
	rem.s32 	%r63, %r62, %r38;
	cvt.s64.s32 	%rd41, %r63;
	add.s64 	%rd42, %rd1, %rd41;
	add.s32 	%r64, %r47, 5;
	rem.s32 	%r65, %r64, %r38;
	cvt.s64.s32 	%rd43, %r65;
	add.s64 	%rd44, %rd1, %rd43;
	add.s32 	%r66, %r47, 6;
	rem.s32 	%r67, %r66, %r38;
	cvt.s64.s32 	%rd45, %r67;
	add.s64 	%rd46, %rd1, %rd45;
	add.s32 	%r68, %r47, 7;
	rem.s32 	%r69, %r68, %r38;
	cvt.s64.s32 	%rd47, %r69;
	add.s64 	%rd48, %rd1, %rd47;
	ld.global.u8 	%r70, [%rd48];
	ld.global.u8 	%r71, [%rd46];
	prmt.b32 	%r72, %r71, %r70, 0x3340U;
	ld.global.u8 	%r73, [%rd44];
	ld.global.u8 	%r74, [%rd42];
	prmt.b32 	%r75, %r74, %r73, 0x3340U;
	prmt.b32 	%r76, %r75, %r72, 0x5410U;
	st.local.u32 	[%rd34+4], %r76;
	add.s32 	%r77, %r47, 8;
	rem.s32 	%r78, %r77, %r38;
	cvt.s64.s32 	%rd49, %r78;
	add.s64 	%rd50, %rd1, %rd49;
	add.s32 	%r79, %r47, 9;
	rem.s32 	%r80, %r79, %r38;
	cvt.s64.s32 	%rd51, %r80;
	add.s64 	%rd52, %rd1, %rd51;
	add.s32 	%r81, %r47, 10;
	rem.s32 	%r82, %r81, %r38;
	cvt.s64.s32 	%rd53, %r82;
	add.s64 	%rd54, %rd1, %rd53;
	add.s32 	%r83, %r47, 11;
	rem.s32 	%r84, %r83, %r38;
	cvt.s64.s32 	%rd55, %r84;
	add.s64 	%rd56, %rd1, %rd55;
	ld.global.u8 	%r85, [%rd56];
	ld.global.u8 	%r86, [%rd54];
	prmt.b32 	%r87, %r86, %r85, 0x3340U;
	ld.global.u8 	%r88, [%rd52];
	ld.global.u8 	%r89, [%rd50];
	prmt.b32 	%r90, %r89, %r88, 0x3340U;
	prmt.b32 	%r91, %r90, %r87, 0x5410U;
	st.local.u32 	[%rd34+8], %r91;
	add.s32 	%r92, %r47, 12;
	rem.s32 	%r93, %r92, %r38;
	cvt.s64.s32 	%rd57, %r93;
	add.s64 	%rd58, %rd1, %rd57;
	add.s32 	%r94, %r47, 13;
	rem.s32 	%r95, %r94, %r38;
	cvt.s64.s32 	%rd59, %r95;
	add.s64 	%rd60, %rd1, %rd59;
	add.s32 	%r96, %r47, 14;
	rem.s32 	%r97, %r96, %r38;
	cvt.s64.s32 	%rd61, %r97;
	add.s64 	%rd62, %rd1, %rd61;
	add.s32 	%r98, %r47, 15;
	rem.s32 	%r99, %r98, %r38;
	cvt.s64.s32 	%rd63, %r99;
	add.s64 	%rd64, %rd1, %rd63;
	ld.global.u8 	%r100, [%rd64];
	ld.global.u8 	%r101, [%rd62];
	prmt.b32 	%r102, %r101, %r100, 0x3340U;
	ld.global.u8 	%r103, [%rd60];
	ld.global.u8 	%r104, [%rd58];
	prmt.b32 	%r105, %r104, %r103, 0x3340U;
	prmt.b32 	%r106, %r105, %r102, 0x5410U;
	st.local.u32 	[%rd34+12], %r106;
	add.s32 	%r254, %r254, 16;
	setp.ne.s32 	%p4, %r254, %r256;
	@%p4 bra 	$L__BB0_4;
$L__BB0_5:
	setp.eq.s32 	%p5, %r2, 0;
	@%p5 bra 	$L__BB0_14;
	and.b32  	%r7, %r39, 7;
	setp.lt.u32 	%p6, %r2, 8;
	@%p6 bra 	$L__BB0_8;
	add.s32 	%r107, %r256, %r1;
	rem.s32 	%r108, %r107, %r38;
	cvt.s64.s32 	%rd65, %r108;
	add.s64 	%rd66, %rd1, %rd65;
	ld.global.u8 	%rs8, [%rd66];
	cvt.u64.u32 	%rd67, %r256;
	add.s64 	%rd68, %rd2, %rd67;
	st.local.u8 	[%rd68], %rs8;
	add.s32 	%r109, %r107, 1;
	rem.s32 	%r110, %r109, %r38;
	cvt.s64.s32 	%rd69, %r110;
	add.s64 	%rd70, %rd1, %rd69;
	ld.global.u8 	%rs9, [%rd70];
	st.local.u8 	[%rd68+1], %rs9;
	add.s32 	%r111, %r107, 2;
	rem.s32 	%r112, %r111, %r38;
	cvt.s64.s32 	%rd71, %r112;
	add.s64 	%rd72, %rd1, %rd71;
	ld.global.u8 	%rs10, [%rd72];
	st.local.u8 	[%rd68+2], %rs10;
	add.s32 	%r113, %r107, 3;
	rem.s32 	%r114, %r113, %r38;
	cvt.s64.s32 	%rd73, %r114;
	add.s64 	%rd74, %rd1, %rd73;
	ld.global.u8 	%rs11, [%rd74];
	st.local.u8 	[%rd68+3], %rs11;
	add.s32 	%r115, %r107, 4;
	rem.s32 	%r116, %r115, %r38;
	cvt.s64.s32 	%rd75, %r116;
	add.s64 	%rd76, %rd1, %rd75;
	ld.global.u8 	%rs12, [%rd76];
	st.local.u8 	[%rd68+4], %rs12;
	add.s32 	%r117, %r107, 5;
	rem.s32 	%r118, %r117, %r38;
	cvt.s64.s32 	%rd77, %r118;
	add.s64 	%rd78, %rd1, %rd77;
	ld.global.u8 	%rs13, [%rd78];
	st.local.u8 	[%rd68+5], %rs13;
	add.s32 	%r119, %r107, 6;
	rem.s32 	%r120, %r119, %r38;
	cvt.s64.s32 	%rd79, %r120;
	add.s64 	%rd80, %rd1, %rd79;
	ld.global.u8 	%rs14, [%rd80];
	st.local.u8 	[%rd68+6], %rs14;
	add.s32 	%r121, %r107, 7;
	rem.s32 	%r122, %r121, %r38;
	cvt.s64.s32 	%rd81, %r122;
	add.s64 	%rd82, %rd1, %rd81;
	ld.global.u8 	%rs15, [%rd82];
	st.local.u8 	[%rd68+7], %rs15;
	add.s32 	%r256, %r256, 8;
$L__BB0_8:
	setp.eq.s32 	%p7, %r7, 0;
	@%p7 bra 	$L__BB0_14;
	and.b32  	%r10, %r39, 3;
	setp.lt.u32 	%p8, %r7, 4;
	@%p8 bra 	$L__BB0_11;
	add.s32 	%r123, %r256, %r1;
	rem.s32 	%r124, %r123, %r38;
	cvt.s64.s32 	%rd83, %r124;
	add.s64 	%rd84, %rd1, %rd83;
	ld.global.u8 	%rs16, [%rd84];
	cvt.u64.u32 	%rd85, %r256;
	add.s64 	%rd86, %rd2, %rd85;
	st.local.u8 	[%rd86], %rs16;
	add.s32 	%r125, %r123, 1;
	rem.s32 	%r126, %r125, %r38;
	cvt.s64.s32 	%rd87, %r126;
	add.s64 	%rd88, %rd1, %rd87;
	ld.global.u8 	%rs17, [%rd88];
	st.local.u8 	[%rd86+1], %rs17;
	add.s32 	%r127, %r123, 2;
	rem.s32 	%r128, %r127, %r38;
	cvt.s64.s32 	%rd89, %r128;
	add.s64 	%rd90, %rd1, %rd89;
	ld.global.u8 	%rs18, [%rd90];
	st.local.u8 	[%rd86+2], %rs18;
	add.s32 	%r129, %r123, 3;
	rem.s32 	%r130, %r129, %r38;
	cvt.s64.s32 	%rd91, %r130;
	add.s64 	%rd92, %rd1, %rd91;
	ld.global.u8 	%rs19, [%rd92];
	st.local.u8 	[%rd86+3], %rs19;
	add.s32 	%r256, %r256, 4;
$L__BB0_11:
	setp.eq.s32 	%p9, %r10, 0;
	@%p9 bra 	$L__BB0_14;
	mov.b32 	%r259, 0;
$L__BB0_13:
	.pragma "nounroll";
	add.s32 	%r132, %r256, %r1;
	rem.s32 	%r133, %r132, %r38;
	cvt.s64.s32 	%rd93, %r133;
	add.s64 	%rd94, %rd1, %rd93;
	ld.global.u8 	%rs20, [%rd94];
	cvt.u64.u32 	%rd95, %r256;
	add.s64 	%rd96, %rd2, %rd95;
	st.local.u8 	[%rd96], %rs20;
	add.s32 	%r256, %r256, 1;
	add.s32 	%r259, %r259, 1;
	setp.ne.s32 	%p10, %r259, %r10;
	@%p10 bra 	$L__BB0_13;
$L__BB0_14:
	cvt.s64.s32 	%rd97, %r39;
	add.s64 	%rd4, %rd2, %rd97;
	mov.b16 	%rs21, 0;
	st.local.u8 	[%rd4], %rs21;
	cvta.to.global.u64 	%rd98, %rd27;
	mul.wide.s32 	%rd99, %r1, 229;
	add.s64 	%rd5, %rd98, %rd99;
	ld.local.u8 	%rs104, [%rd2];
	setp.eq.s16 	%p11, %rs104, 0;
	mov.u64 	%rd181, %rd5;
	@%p11 bra 	$L__BB0_17;
	mov.u64 	%rd181, %rd5;
	mov.u64 	%rd180, %rd2;
$L__BB0_16:
	st.global.u8 	[%rd181], %rs104;
	add.s64 	%rd181, %rd181, 1;
	add.s64 	%rd9, %rd180, 1;
	ld.local.u8 	%rs104, [%rd180+1];
	setp.ne.s16 	%p12, %rs104, 0;
	mov.u64 	%rd180, %rd9;
	@%p12 bra 	$L__BB0_16;
$L__BB0_17:
	mov.b16 	%rs23, 0;
	st.global.u8 	[%rd181], %rs23;
	min.s32 	%r134, %r40, %r39;
	setp.lt.s32 	%p13, %r134, 1;
	@%p13 bra 	$L__BB0_47;
	and.b32  	%r17, %r39, 15;
	and.b32  	%r18, %r39, 7;
	and.b32  	%r19, %r39, 2147483632;
	and.b32  	%r20, %r39, 3;
	mov.b32 	%r260, 0;
$L__BB0_19:
	setp.lt.u32 	%p14, %r39, 16;
	mov.b32 	%r267, 0;
	@%p14 bra 	$L__BB0_22;
	and.b32  	%r137, %r39, 2147483632;
	neg.s32 	%r261, %r137;
	add.s64 	%rd183, %rd2, 8;
	add.s64 	%rd182, %rd185, 7;
$L__BB0_21:
	.pragma "nounroll";
	ld.local.u32 	%r138, [%rd183+-8];
	bfe.u32 	%r139, %r138, 0, 8;
	cvt.u16.u32 	%rs24, %r139;
	bfe.u32 	%r140, %r138, 8, 8;
	cvt.u16.u32 	%rs25, %r140;
	bfe.u32 	%r141, %r138, 16, 8;
	cvt.u16.u32 	%rs26, %r141;
	bfe.u32 	%r142, %r138, 24, 8;
	cvt.u16.u32 	%rs27, %r142;
	add.s16 	%rs28, %rs24, 1;
	st.local.u8 	[%rd182+-7], %rs28;
	add.s16 	%rs29, %rs25, 1;
	st.local.u8 	[%rd182+-6], %rs29;
	add.s16 	%rs30, %rs26, 1;
	st.local.u8 	[%rd182+-5], %rs30;
	add.s16 	%rs31, %rs27, 1;
	st.local.u8 	[%rd182+-4], %rs31;
	ld.local.u32 	%r143, [%rd183+-4];
	bfe.u32 	%r144, %r143, 0, 8;
	cvt.u16.u32 	%rs32, %r144;
	bfe.u32 	%r145, %r143, 8, 8;
	cvt.u16.u32 	%rs33, %r145;
	bfe.u32 	%r146, %r143, 16, 8;
	cvt.u16.u32 	%rs34, %r146;
	bfe.u32 	%r147, %r143, 24, 8;
	cvt.u16.u32 	%rs35, %r147;
	add.s16 	%rs36, %rs32, 1;
	st.local.u8 	[%rd182+-3], %rs36;
	add.s16 	%rs37, %rs33, 1;
	st.local.u8 	[%rd182+-2], %rs37;
	add.s16 	%rs38, %rs34, 1;
	st.local.u8 	[%rd182+-1], %rs38;
	add.s16 	%rs39, %rs35, 1;
	st.local.u8 	[%rd182], %rs39;
	ld.local.u32 	%r148, [%rd183];
	bfe.u32 	%r149, %r148, 0, 8;
	cvt.u16.u32 	%rs40, %r149;
	bfe.u32 	%r150, %r148, 8, 8;
	cvt.u16.u32 	%rs41, %r150;
	bfe.u32 	%r151, %r148, 16, 8;
	cvt.u16.u32 	%rs42, %r151;
	bfe.u32 	%r152, %r148, 24, 8;
	cvt.u16.u32 	%rs43, %r152;
	add.s16 	%rs44, %rs40, 1;
	st.local.u8 	[%rd182+1], %rs44;
	add.s16 	%rs45, %rs41, 1;
	st.local.u8 	[%rd182+2], %rs45;
	add.s16 	%rs46, %rs42, 1;
	st.local.u8 	[%rd182+3], %rs46;
	add.s16 	%rs47, %rs43, 1;
	st.local.u8 	[%rd182+4], %rs47;
	ld.local.u32 	%r153, [%rd183+4];
	bfe.u32 	%r154, %r153, 0, 8;
	cvt.u16.u32 	%rs48, %r154;
	bfe.u32 	%r155, %r153, 8, 8;
	cvt.u16.u32 	%rs49, %r155;
	bfe.u32 	%r156, %r153, 16, 8;
	cvt.u16.u32 	%rs50, %r156;
	bfe.u32 	%r157, %r153, 24, 8;
	cvt.u16.u32 	%rs51, %r157;
	add.s16 	%rs52, %rs48, 1;
	st.local.u8 	[%rd182+5], %rs52;
	add.s16 	%rs53, %rs49, 1;
	st.local.u8 	[%rd182+6], %rs53;
	add.s16 	%rs54, %rs50, 1;
	st.local.u8 	[%rd182+7], %rs54;
	add.s16 	%rs55, %rs51, 1;
	st.local.u8 	[%rd182+8], %rs55;
	add.s32 	%r261, %r261, 16;
	add.s64 	%rd183, %rd183, 16;
	add.s64 	%rd182, %rd182, 16;
	setp.eq.s32 	%p15, %r261, 0;
	mov.u32 	%r267, %r19;
	@%p15 bra 	$L__BB0_22;
	bra.uni 	$L__BB0_21;
$L__BB0_22:
	setp.eq.s32 	%p16, %r17, 0;
	@%p16 bra 	$L__BB0_32;
	add.s32 	%r158, %r17, -1;
	setp.lt.u32 	%p17, %r158, 7;
	@%p17 bra 	$L__BB0_25;
	cvt.u64.u32 	%rd100, %r267;
	add.s64 	%rd101, %rd2, %rd100;
	ld.local.u8 	%rs56, [%rd101];
	add.s16 	%rs57, %rs56, 1;
	add.s64 	%rd102, %rd185, %rd100;
	st.local.u8 	[%rd102], %rs57;
	ld.local.u8 	%rs58, [%rd101+1];
	add.s16 	%rs59, %rs58, 1;
	st.local.u8 	[%rd102+1], %rs59;
	ld.local.u8 	%rs60, [%rd101+2];
	add.s16 	%rs61, %rs60, 1;
	st.local.u8 	[%rd102+2], %rs61;
	ld.local.u8 	%rs62, [%rd101+3];
	add.s16 	%rs63, %rs62, 1;
	st.local.u8 	[%rd102+3], %rs63;
	ld.local.u8 	%rs64, [%rd101+4];
	add.s16 	%rs65, %rs64, 1;
	st.local.u8 	[%rd102+4], %rs65;
	ld.local.u8 	%rs66, [%rd101+5];
	add.s16 	%rs67, %rs66, 1;
	st.local.u8 	[%rd102+5], %rs67;
	ld.local.u8 	%rs68, [%rd101+6];
	add.s16 	%rs69, %rs68, 1;
	st.local.u8 	[%rd102+6], %rs69;
	ld.local.u8 	%rs70, [%rd101+7];
	add.s16 	%rs71, %rs70, 1;
	st.local.u8 	[%rd102+7], %rs71;
	add.s32 	%r267, %r267, 8;
$L__BB0_25:
	setp.eq.s32 	%p18, %r18, 0;
	@%p18 bra 	$L__BB0_32;
	add.s32 	%r159, %r18, -1;
	setp.lt.u32 	%p19, %r159, 3;
	@%p19 bra 	$L__BB0_28;
	cvt.u64.u32 	%rd103, %r267;
	add.s64 	%rd104, %rd2, %rd103;
	ld.local.u8 	%rs72, [%rd104];
	add.s16 	%rs73, %rs72, 1;
	add.s64 	%rd105, %rd185, %rd103;
	st.local.u8 	[%rd105], %rs73;
	ld.local.u8 	%rs74, [%rd104+1];
	add.s16 	%rs75, %rs74, 1;
	st.local.u8 	[%rd105+1], %rs75;
	ld.local.u8 	%rs76, [%rd104+2];
	add.s16 	%rs77, %rs76, 1;
	st.local.u8 	[%rd105+2], %rs77;
	ld.local.u8 	%rs78, [%rd104+3];
	add.s16 	%rs79, %rs78, 1;
	st.local.u8 	[%rd105+3], %rs79;
	add.s32 	%r267, %r267, 4;
$L__BB0_28:
	setp.eq.s32 	%p20, %r20, 0;
	@%p20 bra 	$L__BB0_32;
	setp.eq.s32 	%p21, %r20, 1;
	cvt.u64.u32 	%rd106, %r267;
	add.s64 	%rd19, %rd2, %rd106;
	ld.local.u8 	%rs80, [%rd19];
	add.s16 	%rs81, %rs80, 1;
	add.s64 	%rd20, %rd185, %rd106;
	st.local.u8 	[%rd20], %rs81;
	@%p21 bra 	$L__BB0_32;
	setp.eq.s32 	%p22, %r20, 2;
	ld.local.u8 	%rs82, [%rd19+1];
	add.s16 	%rs83, %rs82, 1;
	st.local.u8 	[%rd20+1], %rs83;
	@%p22 bra 	$L__BB0_32;
	ld.local.u8 	%rs84, [%rd19+2];
	add.s16 	%rs85, %rs84, 1;
	st.local.u8 	[%rd20+2], %rs85;
$L__BB0_32:
	setp.lt.u32 	%p23, %r39, 16;
	mov.b32 	%r264, 0;
	@%p23 bra 	$L__BB0_35;
	mov.b32 	%r262, 0;
$L__BB0_34:
	.pragma "nounroll";
	cvt.u64.u32 	%rd107, %r262;
	add.s64 	%rd108, %rd185, %rd107;
	ld.local.s8 	%r162, [%rd108];
	rem.s32 	%r163, %r162, %r38;
	cvt.s64.s32 	%rd109, %r163;
	add.s64 	%rd110, %rd1, %rd109;
	add.s64 	%rd111, %rd2, %rd107;
	ld.local.s8 	%r164, [%rd108+1];
	rem.s32 	%r165, %r164, %r38;
	cvt.s64.s32 	%rd112, %r165;
	add.s64 	%rd113, %rd1, %rd112;
	ld.local.s8 	%r166, [%rd108+2];
	rem.s32 	%r167, %r166, %r38;
	cvt.s64.s32 	%rd114, %r167;
	add.s64 	%rd115, %rd1, %rd114;
	ld.local.s8 	%r168, [%rd108+3];
	rem.s32 	%r169, %r168, %r38;
	cvt.s64.s32 	%rd116, %r169;
	add.s64 	%rd117, %rd1, %rd116;
	ld.global.u8 	%r170, [%rd117];
	ld.global.u8 	%r171, [%rd115];
	prmt.b32 	%r172, %r171, %r170, 0x3340U;
	ld.global.u8 	%r173, [%rd113];
	ld.global.u8 	%r174, [%rd110];
	prmt.b32 	%r175, %r174, %r173, 0x3340U;
	prmt.b32 	%r176, %r175, %r172, 0x5410U;
	st.local.u32 	[%rd111], %r176;
	ld.local.s8 	%r177, [%rd108+4];
	rem.s32 	%r178, %r177, %r38;
	cvt.s64.s32 	%rd118, %r178;
	add.s64 	%rd119, %rd1, %rd118;
	ld.local.s8 	%r179, [%rd108+5];
	rem.s32 	%r180, %r179, %r38;
	cvt.s64.s32 	%rd120, %r180;
	add.s64 	%rd121, %rd1, %rd120;
	ld.local.s8 	%r181, [%rd108+6];
	rem.s32 	%r182, %r181, %r38;
	cvt.s64.s32 	%rd122, %r182;
	add.s64 	%rd123, %rd1, %rd122;
	ld.local.s8 	%r183, [%rd108+7];
	rem.s32 	%r184, %r183, %r38;
	cvt.s64.s32 	%rd124, %r184;
	add.s64 	%rd125, %rd1, %rd124;
	ld.global.u8 	%r185, [%rd125];
	ld.global.u8 	%r186, [%rd123];
	prmt.b32 	%r187, %r186, %r185, 0x3340U;
	ld.global.u8 	%r188, [%rd121];
	ld.global.u8 	%r189, [%rd119];
	prmt.b32 	%r190, %r189, %r188, 0x3340U;
	prmt.b32 	%r191, %r190, %r187, 0x5410U;
	st.local.u32 	[%rd111+4], %r191;
	ld.local.s8 	%r192, [%rd108+8];
	rem.s32 	%r193, %r192, %r38;
	cvt.s64.s32 	%rd126, %r193;
	add.s64 	%rd127, %rd1, %rd126;
	ld.local.s8 	%r194, [%rd108+9];
	rem.s32 	%r195, %r194, %r38;
	cvt.s64.s32 	%rd128, %r195;
	add.s64 	%rd129, %rd1, %rd128;
	ld.local.s8 	%r196, [%rd108+10];
	rem.s32 	%r197, %r196, %r38;
	cvt.s64.s32 	%rd130, %r197;
	add.s64 	%rd131, %rd1, %rd130;
	ld.local.s8 	%r198, [%rd108+11];
	rem.s32 	%r199, %r198, %r38;
	cvt.s64.s32 	%rd132, %r199;
	add.s64 	%rd133, %rd1, %rd132;
	ld.global.u8 	%r200, [%rd133];
	ld.global.u8 	%r201, [%rd131];
	prmt.b32 	%r202, %r201, %r200, 0x3340U;
	ld.global.u8 	%r203, [%rd129];
	ld.global.u8 	%r204, [%rd127];
	prmt.b32 	%r205, %r204, %r203, 0x3340U;
	prmt.b32 	%r206, %r205, %r202, 0x5410U;
	st.local.u32 	[%rd111+8], %r206;
	ld.local.s8 	%r207, [%rd108+12];
	rem.s32 	%r208, %r207, %r38;
	cvt.s64.s32 	%rd134, %r208;
	add.s64 	%rd135, %rd1, %rd134;
	ld.local.s8 	%r209, [%rd108+13];
	rem.s32 	%r210, %r209, %r38;
	cvt.s64.s32 	%rd136, %r210;
	add.s64 	%rd137, %rd1, %rd136;
	ld.local.s8 	%r211, [%rd108+14];
	rem.s32 	%r212, %r211, %r38;
	cvt.s64.s32 	%rd138, %r212;
	add.s64 	%rd139, %rd1, %rd138;
	ld.local.s8 	%r213, [%rd108+15];
	rem.s32 	%r214, %r213, %r38;
	cvt.s64.s32 	%rd140, %r214;
	add.s64 	%rd141, %rd1, %rd140;
	ld.global.u8 	%r215, [%rd141];
	ld.global.u8 	%r216, [%rd139];
	prmt.b32 	%r217, %r216, %r215, 0x3340U;
	ld.global.u8 	%r218, [%rd137];
	ld.global.u8 	%r219, [%rd135];
	prmt.b32 	%r220, %r219, %r218, 0x3340U;
	prmt.b32 	%r221, %r220, %r217, 0x5410U;
	st.local.u32 	[%rd111+12], %r221;
	add.s32 	%r262, %r262, 16;
	setp.ne.s32 	%p24, %r262, %r19;
	mov.u32 	%r264, %r19;
	@%p24 bra 	$L__BB0_34;
$L__BB0_35:
	setp.eq.s32 	%p25, %r17, 0;
	@%p25 bra 	$L__BB0_45;
	add.s32 	%r222, %r17, -1;
	setp.lt.u32 	%p26, %r222, 7;
	@%p26 bra 	$L__BB0_38;
	cvt.u64.u32 	%rd142, %r264;
	add.s64 	%rd143, %rd185, %rd142;
	ld.local.s8 	%r223, [%rd143];
	rem.s32 	%r224, %r223, %r38;
	cvt.s64.s32 	%rd144, %r224;
	add.s64 	%rd145, %rd1, %rd144;
	ld.global.u8 	%rs86, [%rd145];
	add.s64 	%rd146, %rd2, %rd142;
	st.local.u8 	[%rd146], %rs86;
	ld.local.s8 	%r225, [%rd143+1];
	rem.s32 	%r226, %r225, %r38;
	cvt.s64.s32 	%rd147, %r226;
	add.s64 	%rd148, %rd1, %rd147;
	ld.global.u8 	%rs87, [%rd148];
	st.local.u8 	[%rd146+1], %rs87;
	ld.local.s8 	%r227, [%rd143+2];
	rem.s32 	%r228, %r227, %r38;
	cvt.s64.s32 	%rd149, %r228;
	add.s64 	%rd150, %rd1, %rd149;
	ld.global.u8 	%rs88, [%rd150];
	st.local.u8 	[%rd146+2], %rs88;
	ld.local.s8 	%r229, [%rd143+3];
	rem.s32 	%r230, %r229, %r38;
	cvt.s64.s32 	%rd151, %r230;
	add.s64 	%rd152, %rd1, %rd151;
	ld.global.u8 	%rs89, [%rd152];
	st.local.u8 	[%rd146+3], %rs89;
	ld.local.s8 	%r231, [%rd143+4];
	rem.s32 	%r232, %r231, %r38;
	cvt.s64.s32 	%rd153, %r232;
	add.s64 	%rd154, %rd1, %rd153;
	ld.global.u8 	%rs90, [%rd154];
	st.local.u8 	[%rd146+4], %rs90;
	ld.local.s8 	%r233, [%rd143+5];
	rem.s32 	%r234, %r233, %r38;
	cvt.s64.s32 	%rd155, %r234;
	add.s64 	%rd156, %rd1, %rd155;
	ld.global.u8 	%rs91, [%rd156];
	st.local.u8 	[%rd146+5], %rs91;
	ld.local.s8 	%r235, [%rd143+6];
	rem.s32 	%r236, %r235, %r38;
	cvt.s64.s32 	%rd157, %r236;
	add.s64 	%rd158, %rd1, %rd157;
	ld.global.u8 	%rs92, [%rd158];
	st.local.u8 	[%rd146+6], %rs92;
	ld.local.s8 	%r237, [%rd143+7];
	rem.s32 	%r238, %r237, %r38;
	cvt.s64.s32 	%rd159, %r238;
	add.s64 	%rd160, %rd1, %rd159;
	ld.global.u8 	%rs93, [%rd160];
	st.local.u8 	[%rd146+7], %rs93;
	add.s32 	%r264, %r264, 8;
$L__BB0_38:
	setp.eq.s32 	%p27, %r18, 0;
	@%p27 bra 	$L__BB0_45;
	add.s32 	%r239, %r18, -1;
	setp.lt.u32 	%p28, %r239, 3;
	@%p28 bra 	$L__BB0_41;
	cvt.u64.u32 	%rd161, %r264;
	add.s64 	%rd162, %rd185, %rd161;
	ld.local.s8 	%r240, [%rd162];
	rem.s32 	%r241, %r240, %r38;
	cvt.s64.s32 	%rd163, %r241;
	add.s64 	%rd164, %rd1, %rd163;
	ld.global.u8 	%rs94, [%rd164];
	add.s64 	%rd165, %rd2, %rd161;
	st.local.u8 	[%rd165], %rs94;
	ld.local.s8 	%r242, [%rd162+1];
	rem.s32 	%r243, %r242, %r38;
	cvt.s64.s32 	%rd166, %r243;
	add.s64 	%rd167, %rd1, %rd166;
	ld.global.u8 	%rs95, [%rd167];
	st.local.u8 	[%rd165+1], %rs95;
	ld.local.s8 	%r244, [%rd162+2];
	rem.s32 	%r245, %r244, %r38;
	cvt.s64.s32 	%rd168, %r245;
	add.s64 	%rd169, %rd1, %rd168;
	ld.global.u8 	%rs96, [%rd169];
	st.local.u8 	[%rd165+2], %rs96;
	ld.local.s8 	%r246, [%rd162+3];
	rem.s32 	%r247, %r246, %r38;
	cvt.s64.s32 	%rd170, %r247;
	add.s64 	%rd171, %rd1, %rd170;
	ld.global.u8 	%rs97, [%rd171];
	st.local.u8 	[%rd165+3], %rs97;
	add.s32 	%r264, %r264, 4;
$L__BB0_41:
	setp.eq.s32 	%p29, %r20, 0;
	@%p29 bra 	$L__BB0_45;
	setp.eq.s32 	%p30, %r20, 1;
	cvt.u64.u32 	%rd172, %r264;
	add.s64 	%rd17, %rd185, %rd172;
	ld.local.s8 	%r248, [%rd17];
	rem.s32 	%r249, %r248, %r38;
	cvt.s64.s32 	%rd173, %r249;
	add.s64 	%rd174, %rd1, %rd173;
	ld.global.u8 	%rs98, [%rd174];
	add.s64 	%rd18, %rd2, %rd172;
	st.local.u8 	[%rd18], %rs98;
	@%p30 bra 	$L__BB0_45;
	setp.eq.s32 	%p31, %r20, 2;
	ld.local.s8 	%r250, [%rd17+1];
	rem.s32 	%r251, %r250, %r38;
	cvt.s64.s32 	%rd175, %r251;
	add.s64 	%rd176, %rd1, %rd175;
	ld.global.u8 	%rs99, [%rd176];
	st.local.u8 	[%rd18+1], %rs99;
	@%p31 bra 	$L__BB0_45;
	ld.local.s8 	%r252, [%rd17+2];
	rem.s32 	%r253, %r252, %r38;
	cvt.s64.s32 	%rd177, %r253;
	add.s64 	%rd178, %rd1, %rd177;
	ld.global.u8 	%rs100, [%rd178];
	st.local.u8 	[%rd18+2], %rs100;
$L__BB0_45:
	mov.b16 	%rs101, 0;
	st.local.u8 	[%rd4], %rs101;
	add.s32 	%r260, %r260, 1;
	setp.ne.s32 	%p32, %r260, %r40;
	@%p32 bra 	$L__BB0_19;
	ld.local.u8 	%rs106, [%rd185];
$L__BB0_47:
	add.s64 	%rd186, %rd5, 100;
	and.b16  	%rs102, %rs106, 255;
	setp.eq.s16 	%p33, %rs102, 0;
	@%p33 bra 	$L__BB0_49;
$L__BB0_48:
	st.global.u8 	[%rd186], %rs106;
	add.s64 	%rd186, %rd186, 1;
	add.s64 	%rd25, %rd185, 1;
	ld.local.u8 	%rs106, [%rd185+1];
	setp.ne.s16 	%p34, %rs106, 0;
	mov.u64 	%rd185, %rd25;
	@%p34 bra 	$L__BB0_48;
$L__BB0_49:
	mov.b16 	%rs103, 0;
	st.global.u8 	[%rd186], %rs103;
$L__BB0_50:
	ret;

}


// ===== COMPILED SASS (sm_100) =====

	.target	sm_100

	.elftype	@"ET_EXEC"


//--------------------- .note.nv.tkinfo           --------------------------
	.section	.note.nv.tkinfo,"",@"SHT_NOTE"
	.sectionflags	@"SHF_NOTE_NV_TKINFO"
	.tkinfo
        /*0018*/ 	.word	0x00000002
        /*0030*/ 	.string	""
        /*0030*/ 	.string	"ptxas"
        /*0030*/ 	.string	"Cuda compilation tools, release 13.0, V13.0.88"
        /*0030*/ 	.string	"Build cuda_13.0.r13.0/compiler.36424714_0"
        /*0030*/ 	.string	"-arch sm_100 -m 64 "



//--------------------- .note.nv.cuinfo           --------------------------
	.section	.note.nv.cuinfo,"",@"SHT_NOTE"
	.sectionflags	@"SHF_NOTE_NV_CUINFO"
        /*0018*/ 	.short	0x0002
        /*001a*/ 	.short	0x0064
        /*001c*/ 	.short	0x0082
	.zero		2


//--------------------- .nv.info                  --------------------------
	.section	.nv.info,"",@"SHT_CUDA_INFO"
	.align	4


	//----- nvinfo : EIATTR_REGCOUNT
	.align		4
        /*0000*/ 	.byte	0x04, 0x2f
        /*0002*/ 	.short	(.L_1 - .L_0)
	.align		4
.L_0:
        /*0004*/ 	.word	index@(_Z26generateRainbowTableKernelPciiiiP16PasswordHashPair)
        /*0008*/ 	.word	0x00000020


	//----- nvinfo : EIATTR_FRAME_SIZE
	.align		4
.L_1:
        /*000c*/ 	.byte	0x04, 0x11
        /*000e*/ 	.short	(.L_3 - .L_2)
	.align		4
.L_2:
        /*0010*/ 	.word	index@(_Z26generateRainbowTableKernelPciiiiP16PasswordHashPair)
        /*0014*/ 	.word	0x000000e8


	//----- nvinfo : EIATTR_MIN_STACK_SIZE
	.align		4
.L_3:
        /*0018*/ 	.byte	0x04, 0x12
        /*001a*/ 	.short	(.L_5 - .L_4)
	.align		4
.L_4:
        /*001c*/ 	.word	index@(_Z26generateRainbowTableKernelPciiiiP16PasswordHashPair)
        /*0020*/ 	.word	0x000000e8
.L_5:


//--------------------- .nv.compat                --------------------------
	.section	.nv.compat,"",@"SHT_CUDA_COMPAT_INFO"
	.align	4
        /*0000*/ 	.byte	0x02, 0x09, 0x00, 0x00, 0x02, 0x02, 0x01, 0x00, 0x02, 0x05, 0x05, 0x00, 0x03, 0x07, 0x01, 0x01
        /*0010*/ 	.byte	0x02, 0x03, 0x00, 0x00, 0x02, 0x06, 0x01, 0x00, 0x04, 0x0b, 0x08, 0x00, 0x09, 0x00, 0x00, 0x00
        /*0020*/ 	.byte	0x00, 0x00, 0x00, 0x00


//--------------------- .nv.info._Z26generateRainbowTableKernelPciiiiP16PasswordHashPair --------------------------
	.section	.nv.info._Z26generateRainbowTableKernelPciiiiP16PasswordHashPair,"",@"SHT_CUDA_INFO"
	.sectionflags	@""
	.align	4


	//----- nvinfo : EIATTR_CUDA_API_VERSION
	.align		4
        /*0000*/ 	.byte	0x04, 0x37
        /*0002*/ 	.short	(.L_7 - .L_6)
.L_6:
        /*0004*/ 	.word	0x00000082


	//----- nvinfo : EIATTR_KPARAM_INFO
	.align		4
.L_7:
        /*0008*/ 	.byte	0x04, 0x17
        /*000a*/ 	.short	(.L_9 - .L_8)
.L_8:
        /*000c*/ 	.word	0x00000000
        /*0010*/ 	.short	0x0005
        /*0012*/ 	.short	0x0018
        /*0014*/ 	.byte	0x00, 0xf5, 0x21, 0x00


	//----- nvinfo : EIATTR_KPARAM_INFO
	.align		4
.L_9:
        /*0018*/ 	.byte	0x04, 0x17
        /*001a*/ 	.short	(.L_11 - .L_10)
.L_10:
        /*001c*/ 	.word	0x00000000
        /*0020*/ 	.short	0x0004
        /*0022*/ 	.short	0x0014
        /*0024*/ 	.byte	0x00, 0xf0, 0x11, 0x00


	//----- nvinfo : EIATTR_KPARAM_INFO
	.align		4
.L_11:
        /*0028*/ 	.byte	0x04, 0x17
        /*002a*/ 	.short	(.L_13 - .L_12)
.L_12:
        /*002c*/ 	.word	0x00000000
        /*0030*/ 	.short	0x0003
        /*0032*/ 	.short	0x0010
        /*0034*/ 	.byte	0x00, 0xf0, 0x11, 0x00


	//----- nvinfo : EIATTR_KPARAM_INFO
	.align		4
.L_13:
        /*0038*/ 	.byte	0x04, 0x17
        /*003a*/ 	.short	(.L_15 - .L_14)
.L_14:
        /*003c*/ 	.word	0x00000000
        /*0040*/ 	.short	0x0002
        /*0042*/ 	.short	0x000c
        /*0044*/ 	.byte	0x00, 0xf0, 0x11, 0x00


	//----- nvinfo : EIATTR_KPARAM_INFO
	.align		4
.L_15:
        /*0048*/ 	.byte	0x04, 0x17
        /*004a*/ 	.short	(.L_17 - .L_16)
.L_16:
        /*004c*/ 	.word	0x00000000
        /*0050*/ 	.short	0x0001
        /*0052*/ 	.short	0x0008
        /*0054*/ 	.byte	0x00, 0xf0, 0x11, 0x00


	//----- nvinfo : EIATTR_KPARAM_INFO
	.align		4
.L_17:
        /*0058*/ 	.byte	0x04, 0x17
        /*005a*/ 	.short	(.L_19 - .L_18)
.L_18:
        /*005c*/ 	.word	0x00000000
        /*0060*/ 	.short	0x0000
        /*0062*/ 	.short	0x0000
        /*0064*/ 	.byte	0x00, 0xf5, 0x21, 0x00


	//----- nvinfo : EIATTR_SPARSE_MMA_MASK
	.align		4
.L_19:
        /*0068*/ 	.byte	0x03, 0x50
        /*006a*/ 	.short	0x0000


	//----- nvinfo : EIATTR_MAXREG_COUNT
	.align		4
        /*006c*/ 	.byte	0x03, 0x1b
        /*006e*/ 	.short	0x00ff


	//----- nvinfo : EIATTR_MERCURY_ISA_VERSION
	.align		4
        /*0070*/ 	.byte	0x03, 0x5f
        /*0072*/ 	.short	0x0101


	//----- nvinfo : EIATTR_VRC_CTA_INIT_COUNT
	.align		4
        /*0074*/ 	.byte	0x02, 0x4a
	.zero		1
	.zero		1


	//----- nvinfo : EIATTR_EXIT_INSTR_OFFSETS
	.align		4
        /*0078*/ 	.byte	0x04, 0x1c
        /*007a*/ 	.short	(.L_21 - .L_20)


	//   ....[0]....
.L_20:
        /*007c*/ 	.word	0x00000080


	//   ....[1]....
        /*0080*/ 	.word	0x00005650


	//----- nvinfo : EIATTR_CRS_STACK_SIZE
	.align		4
.L_21:
        /*0084*/ 	.byte	0x04, 0x1e
        /*0086*/ 	.short	(.L_23 - .L_22)
.L_22:
        /*0088*/ 	.word	0x00000000


	//----- nvinfo : EIATTR_CBANK_PARAM_SIZE
	.align		4
.L_23:
        /*008c*/ 	.byte	0x03, 0x19
        /*008e*/ 	.short	0x0020


	//----- nvinfo : EIATTR_PARAM_CBANK
	.align		4
        /*0090*/ 	.byte	0x04, 0x0a
        /*0092*/ 	.short	(.L_25 - .L_24)
	.align		4
.L_24:
        /*0094*/ 	.word	index@(.nv.constant0._Z26generateRainbowTableKernelPciiiiP16PasswordHashPair)
        /*0098*/ 	.short	0x0380
        /*009a*/ 	.short	0x0020


	//----- nvinfo : EIATTR_SW_WAR
	.align		4
.L_25:
        /*009c*/ 	.byte	0x04, 0x36
        /*009e*/ 	.short	(.L_27 - .L_26)
.L_26:
        /*00a0*/ 	.word	0x00000008
.L_27:


//--------------------- .nv.callgraph             --------------------------
	.section	.nv.callgraph,"",@"SHT_CUDA_CALLGRAPH"
	.align	4
	.sectionentsize	8
	.align		4
        /*0000*/ 	.word	0x00000000
	.align		4
        /*0004*/ 	.word	0xffffffff
	.align		4
        /*0008*/ 	.word	0x00000000
	.align		4
        /*000c*/ 	.word	0xfffffffe
	.align		4
        /*0010*/ 	.word	0x00000000
	.align		4
        /*0014*/ 	.word	0xfffffffd
	.align		4
        /*0018*/ 	.word	0x00000000
	.align		4
        /*001c*/ 	.word	0xfffffffc


//--------------------- .text._Z26generateRainbowTableKernelPciiiiP16PasswordHashPair --------------------------
	.section	.text._Z26generateRainbowTableKernelPciiiiP16PasswordHashPair,"ax",@progbits
	.align	128
        .global         _Z26generateRainbowTableKernelPciiiiP16PasswordHashPair
        .type           _Z26generateRainbowTableKernelPciiiiP16PasswordHashPair,@function
        .size           _Z26generateRainbowTableKernelPciiiiP16PasswordHashPair,(.L_x_25 - _Z26generateRainbowTableKernelPciiiiP16PasswordHashPair)
        .other          _Z26generateRainbowTableKernelPciiiiP16PasswordHashPair,@"STO_CUDA_ENTRY STV_DEFAULT"
_Z26generateRainbowTableKernelPciiiiP16PasswordHashPair:
.text._Z26generateRainbowTableKernelPciiiiP16PasswordHashPair:
[----:B------:R-:W0:Y:S01]  /*0000*/  LDC R1, c[0x0][0x37c] ;  /* 0x0000df00ff017b82 */ /* 0x000e220000000800 */
[----:B------:R-:W1:Y:S07]  /*0010*/  S2R R0, SR_TID.X ;  /* 0x0000000000007919 */ /* 0x000e6e0000002100 */
[----:B------:R-:W1:Y:S01]  /*0020*/  S2UR UR4, SR_CTAID.X ;  /* 0x00000000000479c3 */ /* 0x000e620000002500 */
[----:B------:R-:W2:Y:S01]  /*0030*/  LDCU UR5, c[0x0][0x394] ;  /* 0x00007280ff0577ac */ /* 0x000ea20008000800 */
[----:B0-----:R-:W-:-:S06]  /*0040*/  VIADD R1, R1, 0xffffff18 ;  /* 0xffffff1801017836 */ /* 0x001fcc0000000000 */
[----:B------:R-:W1:Y:S02]  /*0050*/  LDC R3, c[0x0][0x360] ;  /* 0x0000d800ff037b82 */ /* 0x000e640000000800 */
[----:B-1----:R-:W-:-:S05]  /*0060*/  IMAD R3, R3, UR4, R0 ;  /* 0x0000000403037c24 */ /* 0x002fca000f8e0200 */
[----:B--2---:R-:W-:-:S13]  /*0070*/  ISETP.GE.AND P0, PT, R3, UR5, PT ;  /* 0x0000000503007c0c */ /* 0x004fda000bf06270 */
[----:B------:R-:W-:Y:S05]  /*0080*/  @P0 EXIT ;  /* 0x000000000000094d */ /* 0x000fea0003800000 */
[----:B------:R-:W0:Y:S01]  /*0090*/  LDCU UR4, c[0x0][0x38c] ;  /* 0x00007180ff0477ac */ /* 0x000e220008000800 */
[----:B------:R-:W-:Y:S01]  /*00a0*/  VIADD R4, R1, 0x64 ;  /* 0x0000006401047836 */ /* 0x000fe20000000000 */
[----:B------:R-:W1:Y:S01]  /*00b0*/  LDCU.64 UR8, c[0x0][0x358] ;  /* 0x00006b00ff0877ac */ /* 0x000e620008000a00 */
[----:B0-----:R-:W-:-:S09]  /*00c0*/  UISETP.GE.AND UP0, UPT, UR4, 0x1, UPT ;  /* 0x000000010400788c */ /* 0x001fd2000bf06270 */
[----:B-1----:R-:W-:Y:S05]  /*00d0*/  BRA.U !UP0, `(.L_x_0) ;  /* 0x00000025080c7547 */ /* 0x002fea000b800000 */
[----:B------:R-:W-:Y:S01]  /*00e0*/  UISETP.GE.U32.AND UP0, UPT, UR4, 0x10, UPT ;  /* 0x000000100400788c */ /* 0x000fe2000bf06070 */
[----:B------:R-:W-:Y:S01]  /*00f0*/  IMAD.MOV.U32 R0, RZ, RZ, RZ ;  /* 0x000000ffff007224 */ /* 0x000fe200078e00ff */
[----:B------:R-:W-:-:S04]  /*0100*/  ULOP3.LUT UR6, UR4, 0xf, URZ, 0xc0, !UPT ;  /* 0x0000000f04067892 */ /* 0x000fc8000f8ec0ff */
[----:B------:R-:W-:-:S03]  /*0110*/  UISETP.NE.AND UP1, UPT, UR6, URZ, UPT ;  /* 0x000000ff0600728c */ /* 0x000fc6000bf25270 */
[----:B------:R-:W-:Y:S08]  /*0120*/  BRA.U !UP0, `(.L_x_1) ;  /* 0x0000001108a87547 */ /* 0x000ff0000b800000 */
[----:B------:R-:W0:Y:S01]  /*0130*/  LDC R0, c[0x0][0x388] ;  /* 0x0000e200ff007b82 */ /* 0x000e220000000800 */
[----:B------:R-:W-:Y:S01]  /*0140*/  ULOP3.LUT UR4, UR4, 0x7ffffff0, URZ, 0xc0, !UPT ;  /* 0x7ffffff004047892 */ /* 0x000fe2000f8ec0ff */
[----:B------:R-:W1:Y:S06]  /*0150*/  LDCU.64 UR10, c[0x0][0x380] ;  /* 0x00007000ff0a77ac */ /* 0x000e6c0008000a00 */
[----:B------:R-:W2:Y:S01]  /*0160*/  LDC R6, c[0x0][0x388] ;  /* 0x0000e200ff067b82 */ /* 0x000ea20000000800 */
[----:B0-----:R-:W-:-:S04]  /*0170*/  IABS R5, R0 ;  /* 0x0000000000057213 */ /* 0x001fc80000000000 */
[----:B------:R-:W0:Y:S08]  /*0180*/  I2F.RP R0, R5 ;  /* 0x0000000500007306 */ /* 0x000e300000209400 */
[----:B0-----:R-:W0:Y:S02]  /*0190*/  MUFU.RCP R0, R0 ;  /* 0x0000000000007308 */ /* 0x001e240000001000 */
[----:B0-----:R-:W-:-:S02]  /*01a0*/  VIADD R8, R0, 0xffffffe ;  /* 0x0ffffffe00087836 */ /* 0x001fc40000000000 */
[----:B------:R-:W-:-:S04]  /*01b0*/  IMAD.U32 R0, RZ, RZ, UR4 ;  /* 0x00000004ff007e24 */ /* 0x000fc8000f8e00ff */
[----:B------:R0:W3:Y:S02]  /*01c0*/  F2I.FTZ.U32.TRUNC.NTZ R9, R8 ;  /* 0x0000000800097305 */ /* 0x0000e4000021f000 */
[----:B0-----:R-:W-:Y:S02]  /*01d0*/  IMAD.MOV.U32 R8, RZ, RZ, RZ ;  /* 0x000000ffff087224 */ /* 0x001fe400078e00ff */
[----:B---3--:R-:W-:-:S04]  /*01e0*/  IMAD.MOV R2, RZ, RZ, -R9 ;  /* 0x000000ffff027224 */ /* 0x008fc800078e0a09 */
[----:B------:R-:W-:Y:S02]  /*01f0*/  IMAD R7, R2, R5, RZ ;  /* 0x0000000502077224 */ /* 0x000fe400078e02ff */
[----:B------:R-:W-:Y:S02]  /*0200*/  IMAD.MOV.U32 R2, RZ, RZ, RZ ;  /* 0x000000ffff027224 */ /* 0x000fe400078e00ff */
[----:B-12---:R-:W-:-:S07]  /*0210*/  IMAD.HI.U32 R7, R9, R7, R8 ;  /* 0x0000000709077227 */ /* 0x006fce00078e0008 */
.L_x_2:
[----:B------:R-:W-:Y:S01]  /*0220*/  IABS R21, R6 ;  /* 0x0000000600157213 */ /* 0x000fe20000000000 */
[----:B------:R-:W-:-:S03]  /*0230*/  IMAD.IADD R19, R3, 0x1, R2 ;  /* 0x0000000103137824 */ /* 0x000fc600078e0202 */
[----:B0-----:R-:W0:Y:S01]  /*0240*/  I2F.RP R10, R21 ;  /* 0x00000015000a7306 */ /* 0x001e220000209400 */
[C---:B------:R-:W-:Y:S01]  /*0250*/  VIADD R15, R19.reuse, 0x3 ;  /* 0x00000003130f7836 */ /* 0x040fe20000000000 */
[----:B------:R-:W-:Y:S01]  /*0260*/  IABS R12, R19 ;  /* 0x00000013000c7213 */ /* 0x000fe20000000000 */
[C---:B------:R-:W-:Y:S01]  /*0270*/  VIADD R17, R19.reuse, 0x2 ;  /* 0x0000000213117836 */ /* 0x040fe20000000000 */
[C---:B------:R-:W-:Y:S01]  /*0280*/  ISETP.GE.AND P1, PT, R19.reuse, RZ, PT ;  /* 0x000000ff1300720c */ /* 0x040fe20003f26270 */
[----:B------:R-:W-:Y:S01]  /*0290*/  VIADD R16, R19, 0x4 ;  /* 0x0000000413107836 */ /* 0x000fe20000000000 */
[----:B------:R-:W-:Y:S01]  /*02a0*/  IABS R20, R15 ;  /* 0x0000000f00147213 */ /* 0x000fe20000000000 */
[----:B------:R-:W-:Y:S01]  /*02b0*/  IMAD.HI.U32 R7, R7, R12, RZ ;  /* 0x0000000c07077227 */ /* 0x000fe200078e00ff */
[----:B------:R-:W-:Y:S02]  /*02c0*/  IABS R18, R17 ;  /* 0x0000001100127213 */ /* 0x000fe40000000000 */
[----:B------:R-:W-:Y:S01]  /*02d0*/  IABS R22, R16 ;  /* 0x0000001000167213 */ /* 0x000fe20000000000 */
[----:B------:R-:W-:Y:S01]  /*02e0*/  IMAD.MOV R7, RZ, RZ, -R7 ;  /* 0x000000ffff077224 */ /* 0x000fe200078e0a07 */
[----:B0-----:R-:W0:Y:S03]  /*02f0*/  MUFU.RCP R10, R10 ;  /* 0x0000000a000a7308 */ /* 0x001e260000001000 */
[----:B------:R-:W-:-:S05]  /*0300*/  IMAD R12, R21, R7, R12 ;  /* 0x00000007150c7224 */ /* 0x000fca00078e020c */
[----:B------:R-:W-:Y:S01]  /*0310*/  ISETP.GT.U32.AND P0, PT, R5, R12, PT ;  /* 0x0000000c0500720c */ /* 0x000fe20003f04070 */
[----:B0-----:R-:W-:Y:S02]  /*0320*/  VIADD R8, R10, 0xffffffe ;  /* 0x0ffffffe0a087836 */ /* 0x001fe40000000000 */
[----:B------:R-:W-:Y:S02]  /*0330*/  VIADD R10, R19, 0x1 ;  /* 0x00000001130a7836 */ /* 0x000fe40000000000 */
[----:B------:R0:W1:Y:S08]  /*0340*/  F2I.FTZ.U32.TRUNC.NTZ R9, R8 ;  /* 0x0000000800097305 */ /* 0x000070000021f000 */
[----:B------:R-:W-:-:S05]  /*0350*/  @!P0 IMAD.IADD R12, R12, 0x1, -R21 ;  /* 0x000000010c0c8824 */ /* 0x000fca00078e0a15 */
[----:B------:R-:W-:Y:S01]  /*0360*/  ISETP.GT.U32.AND P0, PT, R5, R12, PT ;  /* 0x0000000c0500720c */ /* 0x000fe20003f04070 */
[----:B------:R-:W-:Y:S02]  /*0370*/  IMAD.MOV.U32 R5, RZ, RZ, R21 ;  /* 0x000000ffff057224 */ /* 0x000fe400078e0015 */
[----:B0-----:R-:W-:Y:S02]  /*0380*/  IMAD.MOV.U32 R8, RZ, RZ, RZ ;  /* 0x000000ffff087224 */ /* 0x001fe400078e00ff */
[----:B-1----:R-:W-:-:S04]  /*0390*/  IMAD.MOV R14, RZ, RZ, -R9 ;  /* 0x000000ffff0e7224 */ /* 0x002fc800078e0a09 */
[----:B------:R-:W-:Y:S01]  /*03a0*/  IMAD R7, R14, R21, RZ ;  /* 0x000000150e077224 */ /* 0x000fe200078e02ff */
[----:B------:R-:W-:-:S03]  /*03b0*/  IABS R14, R10 ;  /* 0x0000000a000e7213 */ /* 0x000fc60000000000 */
[----:B------:R-:W-:Y:S01]  /*03c0*/  @!P0 IMAD.IADD R12, R12, 0x1, -R21 ;  /* 0x000000010c0c8824 */ /* 0x000fe200078e0a15 */
[----:B------:R-:W-:Y:S01]  /*03d0*/  ISETP.NE.AND P0, PT, R6, RZ, PT ;  /* 0x000000ff0600720c */ /* 0x000fe20003f05270 */
[----:B------:R-:W-:-:S04]  /*03e0*/  IMAD.HI.U32 R7, R9, R7, R8 ;  /* 0x0000000709077227 */ /* 0x000fc800078e0008 */
[----:B------:R-:W-:Y:S01]  /*03f0*/  @!P1 IMAD.MOV R12, RZ, RZ, -R12 ;  /* 0x000000ffff0c9224 */ /* 0x000fe200078e0a0c */
[----:B------:R-:W-:Y:S01]  /*0400*/  ISETP.GE.AND P1, PT, R10, RZ, PT ;  /* 0x000000ff0a00720c */ /* 0x000fe20003f26270 */
[----:B------:R-:W-:-:S04]  /*0410*/  IMAD.HI.U32 R8, R7, R14, RZ ;  /* 0x0000000e07087227 */ /* 0x000fc800078e00ff */
[----:B------:R-:W-:Y:S02]  /*0420*/  IMAD.MOV R8, RZ, RZ, -R8 ;  /* 0x000000ffff087224 */ /* 0x000fe400078e0a08 */
[----:B------:R-:W-:-:S04]  /*0430*/  IMAD.HI.U32 R11, R7, R20, RZ ;  /* 0x00000014070b7227 */ /* 0x000fc800078e00ff */
[----:B------:R-:W-:Y:S02]  /*0440*/  IMAD R8, R21, R8, R14 ;  /* 0x0000000815087224 */ /* 0x000fe400078e020e */
[----:B------:R-:W-:Y:S02]  /*0450*/  IMAD.MOV R11, RZ, RZ, -R11 ;  /* 0x000000ffff0b7224 */ /* 0x000fe400078e0a0b */
[----:B------:R-:W-:Y:S01]  /*0460*/  IMAD.HI.U32 R9, R7, R18, RZ ;  /* 0x0000001207097227 */ /* 0x000fe200078e00ff */
[----:B------:R-:W-:-:S03]  /*0470*/  ISETP.GT.U32.AND P2, PT, R5, R8, PT ;  /* 0x000000080500720c */ /* 0x000fc60003f44070 */
[----:B------:R-:W-:Y:S01]  /*0480*/  IMAD R11, R21, R11, R20 ;  /* 0x0000000b150b7224 */ /* 0x000fe200078e0214 */
[----:B------:R-:W-:Y:S01]  /*0490*/  LOP3.LUT R20, RZ, R6, RZ, 0x33, !PT ;  /* 0x00000006ff147212 */ /* 0x000fe200078e33ff */
[----:B------:R-:W-:-:S03]  /*04a0*/  IMAD.HI.U32 R13, R7, R22, RZ ;  /* 0x00000016070d7227 */ /* 0x000fc600078e00ff */
[----:B------:R-:W-:Y:S01]  /*04b0*/  ISETP.GT.U32.AND P4, PT, R5, R11, PT ;  /* 0x0000000b0500720c */ /* 0x000fe20003f84070 */
[----:B------:R-:W-:Y:S01]  /*04c0*/  IMAD.MOV R9, RZ, RZ, -R9 ;  /* 0x000000ffff097224 */ /* 0x000fe200078e0a09 */
[----:B------:R-:W-:Y:S02]  /*04d0*/  IADD3 R14, PT, PT, -R13, RZ, RZ ;  /* 0x000000ff0d0e7210 */ /* 0x000fe40007ffe1ff */
[----:B------:R-:W-:Y:S01]  /*04e0*/  SEL R12, R20, R12, !P0 ;  /* 0x0000000c140c7207 */ /* 0x000fe20004000000 */
[C---:B------:R-:W-:Y:S02]  /*04f0*/  IMAD R13, R21.reuse, R9, R18 ;  /* 0x00000009150d7224 */ /* 0x040fe400078e0212 */
[----:B------:R-:W-:Y:S02]  /*0500*/  IMAD R9, R21, R14, R22 ;  /* 0x0000000e15097224 */ /* 0x000fe400078e0216 */
[--C-:B------:R-:W-:Y:S01]  /*0510*/  @!P2 IMAD.IADD R8, R8, 0x1, -R21.reuse ;  /* 0x000000010808a824 */ /* 0x100fe200078e0a15 */
[----:B------:R-:W-:Y:S01]  /*0520*/  ISETP.GT.U32.AND P6, PT, R5, R13, PT ;  /* 0x0000000d0500720c */ /* 0x000fe20003fc4070 */
[----:B------:R-:W-:Y:S01]  /*0530*/  VIADD R18, R19, 0x5 ;  /* 0x0000000513127836 */ /* 0x000fe20000000000 */
[----:B------:R-:W-:Y:S01]  /*0540*/  ISETP.GT.U32.AND P5, PT, R5, R9, PT ;  /* 0x000000090500720c */ /* 0x000fe20003fa4070 */
[----:B------:R-:W-:Y:S01]  /*0550*/  @!P4 IMAD.IADD R11, R11, 0x1, -R21 ;  /* 0x000000010b0bc824 */ /* 0x000fe200078e0a15 */
[----:B------:R-:W-:-:S02]  /*0560*/  ISETP.GT.U32.AND P3, PT, R5, R8, PT ;  /* 0x000000080500720c */ /* 0x000fc40003f64070 */
[----:B------:R-:W-:Y:S02]  /*0570*/  IABS R14, R18 ;  /* 0x00000012000e7213 */ /* 0x000fe40000000000 */
[----:B------:R-:W-:-:S03]  /*0580*/  ISETP.GT.U32.AND P4, PT, R5, R11, PT ;  /* 0x0000000b0500720c */ /* 0x000fc60003f84070 */
[----:B------:R-:W-:-:S04]  /*0590*/  IMAD.HI.U32 R10, R7, R14, RZ ;  /* 0x0000000e070a7227 */ /* 0x000fc800078e00ff */
[--C-:B------:R-:W-:Y:S01]  /*05a0*/  @!P6 IMAD.IADD R13, R13, 0x1, -R21.reuse ;  /* 0x000000010d0de824 */ /* 0x100fe200078e0a15 */
[----:B------:R-:W-:Y:S01]  /*05b0*/  IADD3 R22, P6, PT, R12, UR10, RZ ;  /* 0x0000000a0c167c10 */ /* 0x000fe2000ffde0ff */
[----:B------:R-:W-:Y:S02]  /*05c0*/  IMAD.MOV R10, RZ, RZ, -R10 ;  /* 0x000000ffff0a7224 */ /* 0x000fe400078e0a0a */
[--C-:B------:R-:W-:Y:S01]  /*05d0*/  @!P3 IMAD.IADD R8, R8, 0x1, -R21.reuse ;  /* 0x000000010808b824 */ /* 0x100fe200078e0a15 */
[----:B------:R-:W-:Y:S01]  /*05e0*/  LEA.HI.X.SX32 R23, R12, UR11, 0x1, P6 ;  /* 0x0000000b0c177c11 */ /* 0x000fe2000b0f0eff */
[--C-:B------:R-:W-:Y:S01]  /*05f0*/  @!P5 IMAD.IADD R9, R9, 0x1, -R21.reuse ;  /* 0x000000010909d824 */ /* 0x100fe200078e0a15 */
[----:B------:R-:W-:Y:S01]  /*0600*/  ISETP.GE.AND P6, PT, R15, RZ, PT ;  /* 0x000000ff0f00720c */ /* 0x000fe20003fc6270 */
[----:B------:R-:W-:Y:S01]  /*0610*/  IMAD R10, R21, R10, R14 ;  /* 0x0000000a150a7224 */ /* 0x000fe200078e020e */
[C---:B------:R-:W-:Y:S01]  /*0620*/  ISETP.GT.U32.AND P2, PT, R5.reuse, R13, PT ;  /* 0x0000000d0500720c */ /* 0x040fe20003f44070 */
[----:B------:R-:W-:Y:S01]  /*0630*/  IMAD.MOV.U32 R15, RZ, RZ, R8 ;  /* 0x000000ffff0f7224 */ /* 0x000fe200078e0008 */
[----:B------:R-:W-:Y:S01]  /*0640*/  ISETP.GT.U32.AND P5, PT, R5, R9, PT ;  /* 0x000000090500720c */ /* 0x000fe20003fa4070 */
[----:B------:R-:W-:Y:S01]  /*0650*/  @!P4 IMAD.IADD R11, R11, 0x1, -R21 ;  /* 0x000000010b0bc824 */ /* 0x000fe200078e0a15 */
[----:B------:R-:W-:Y:S01]  /*0660*/  ISETP.GT.U32.AND P4, PT, R5, R10, PT ;  /* 0x0000000a0500720c */ /* 0x000fe20003f84070 */
[----:B------:R-:W-:Y:S01]  /*0670*/  @!P1 IMAD.MOV R15, RZ, RZ, -R15 ;  /* 0x000000ffff0f9224 */ /* 0x000fe200078e0a0f */
[----:B------:R-:W-:Y:S01]  /*0680*/  ISETP.GE.AND P3, PT, R17, RZ, PT ;  /* 0x000000ff1100720c */ /* 0x000fe20003f66270 */
[C---:B------:R-:W-:Y:S01]  /*0690*/  VIADD R12, R19.reuse, 0x6 ;  /* 0x00000006130c7836 */ /* 0x040fe20000000000 */
[----:B------:R-:W-:Y:S01]  /*06a0*/  ISETP.GE.AND P1, PT, R16, RZ, PT ;  /* 0x000000ff1000720c */ /* 0x000fe20003f26270 */
[C---:B------:R-:W-:Y:S01]  /*06b0*/  VIADD R14, R19.reuse, 0x7 ;  /* 0x00000007130e7836 */ /* 0x040fe20000000000 */
[----:B------:R-:W-:Y:S01]  /*06c0*/  SEL R15, R20, R15, !P0 ;  /* 0x0000000f140f7207 */ /* 0x000fe20004000000 */
[----:B------:R-:W-:Y:S01]  /*06d0*/  VIADD R16, R19, 0x8 ;  /* 0x0000000813107836 */ /* 0x000fe20000000000 */
[----:B------:R-:W-:Y:S01]  /*06e0*/  IABS R28, R12 ;  /* 0x0000000c001c7213 */ /* 0x000fe20000000000 */
[--C-:B------:R-:W-:Y:S01]  /*06f0*/  @!P2 IMAD.IADD R13, R13, 0x1, -R21.reuse ;  /* 0x000000010d0da824 */ /* 0x100fe200078e0a15 */
[----:B------:R-:W-:Y:S01]  /*0700*/  ISETP.GE.AND P2, PT, R18, RZ, PT ;  /* 0x000000ff1200720c */ /* 0x000fe20003f46270 */
[----:B------:R-:W-:Y:S01]  /*0710*/  @!P5 IMAD.IADD R9, R9, 0x1, -R21 ;  /* 0x000000010909d824 */ /* 0x000fe200078e0a15 */
[----:B------:R-:W-:Y:S01]  /*0720*/  IABS R18, R14 ;  /* 0x0000000e00127213 */ /* 0x000fe20000000000 */
[----:B------:R-:W-:Y:S01]  /*0730*/  VIADD R8, R19, 0x9 ;  /* 0x0000000913087836 */ /* 0x000fe20000000000 */
[----:B------:R-:W-:Y:S01]  /*0740*/  @!P4 IADD3 R10, PT, PT, R10, -R21, RZ ;  /* 0x800000150a0ac210 */ /* 0x000fe20007ffe0ff */
[----:B------:R-:W-:Y:S01]  /*0750*/  @!P3 IMAD.MOV R13, RZ, RZ, -R13 ;  /* 0x000000ffff0db224 */ /* 0x000fe200078e0a0d */
[----:B------:R-:W-:Y:S01]  /*0760*/  ISETP.GE.AND P3, PT, R12, RZ, PT ;  /* 0x000000ff0c00720c */ /* 0x000fe20003f66270 */
[----:B------:R-:W-:Y:S01]  /*0770*/  @!P1 IMAD.MOV R9, RZ, RZ, -R9 ;  /* 0x000000ffff099224 */ /* 0x000fe200078e0a09 */
[----:B------:R-:W-:Y:S01]  /*0780*/  IADD3 R24, P1, PT, R15, UR10, RZ ;  /* 0x0000000a0f187c10 */ /* 0x000fe2000ff3e0ff */
[----:B------:R-:W-:Y:S01]  /*0790*/  IMAD.HI.U32 R12, R7, R28, RZ ;  /* 0x0000001c070c7227 */ /* 0x000fe200078e00ff */
[----:B------:R-:W-:Y:S01]  /*07a0*/  ISETP.GT.U32.AND P4, PT, R5, R10, PT ;  /* 0x0000000a0500720c */ /* 0x000fe20003f84070 */
[----:B------:R0:W2:Y:S01]  /*07b0*/  LDG.E.U8 R22, desc[UR8][R22.64] ;  /* 0x0000000816167981 */ /* 0x0000a2000c1e1100 */
[----:B------:R-:W-:Y:S01]  /*07c0*/  LEA.HI.X.SX32 R25, R15, UR11, 0x1, P1 ;  /* 0x0000000b0f197c11 */ /* 0x000fe200088f0eff */
[----:B------:R-:W-:Y:S01]  /*07d0*/  IMAD.MOV R15, RZ, RZ, -R12 ;  /* 0x000000ffff0f7224 */ /* 0x000fe200078e0a0c */
[----:B------:R-:W-:Y:S01]  /*07e0*/  ISETP.GE.AND P5, PT, R14, RZ, PT ;  /* 0x000000ff0e00720c */ /* 0x000fe20003fa6270 */
[----:B------:R-:W-:Y:S01]  /*07f0*/  IMAD.HI.U32 R14, R7, R18, RZ ;  /* 0x00000012070e7227 */ /* 0x000fe200078e00ff */
[----:B------:R-:W-:-:S02]  /*0800*/  IABS R26, R8 ;  /* 0x00000008001a7213 */ /* 0x000fc40000000000 */
[----:B------:R-:W-:Y:S01]  /*0810*/  ISETP.GE.AND P1, PT, R8, RZ, PT ;  /* 0x000000ff0800720c */ /* 0x000fe20003f26270 */
[----:B------:R-:W-:Y:S01]  /*0820*/  IMAD R28, R21, R15, R28 ;  /* 0x0000000f151c7224 */ /* 0x000fe200078e021c */
[----:B------:R-:W-:Y:S01]  /*0830*/  SEL R13, R20, R13, !P0 ;  /* 0x0000000d140d7207 */ /* 0x000fe20004000000 */
[----:B------:R-:W-:Y:S02]  /*0840*/  IMAD.MOV R14, RZ, RZ, -R14 ;  /* 0x000000ffff0e7224 */ /* 0x000fe400078e0a0e */
[----:B------:R-:W-:Y:S01]  /*0850*/  @!P4 IMAD.IADD R10, R10, 0x1, -R21 ;  /* 0x000000010a0ac824 */ /* 0x000fe200078e0a15 */
[----:B------:R-:W-:Y:S01]  /*0860*/  ISETP.GT.U32.AND P4, PT, R5, R28, PT ;  /* 0x0000001c0500720c */ /* 0x000fe20003f84070 */
[----:B------:R-:W-:Y:S01]  /*0870*/  @!P6 IMAD.MOV R11, RZ, RZ, -R11 ;  /* 0x000000ffff0be224 */ /* 0x000fe200078e0a0b */
[----:B------:R-:W-:Y:S01]  /*0880*/  ISETP.GE.AND P6, PT, R16, RZ, PT ;  /* 0x000000ff1000720c */ /* 0x000fe20003fc6270 */
[----:B------:R-:W-:Y:S01]  /*0890*/  IMAD R18, R21, R14, R18 ;  /* 0x0000000e15127224 */ /* 0x000fe200078e0212 */
[----:B------:R-:W-:Y:S01]  /*08a0*/  IABS R16, R16 ;  /* 0x0000001000107213 */ /* 0x000fe20000000000 */
[----:B------:R-:W-:-:S04]  /*08b0*/  IMAD.HI.U32 R14, R7, R26, RZ ;  /* 0x0000001a070e7227 */ /* 0x000fc800078e00ff */
[----:B------:R-:W-:Y:S02]  /*08c0*/  IMAD.MOV.U32 R8, RZ, RZ, R16 ;  /* 0x000000ffff087224 */ /* 0x000fe400078e0010 */
[----:B------:R-:W-:Y:S02]  /*08d0*/  IMAD.MOV.U32 R15, RZ, RZ, R10 ;  /* 0x000000ffff0f7224 */ /* 0x000fe400078e000a */
[----:B------:R-:W-:Y:S02]  /*08e0*/  @!P4 IMAD.IADD R28, R28, 0x1, -R21 ;  /* 0x000000011c1cc824 */ /* 0x000fe400078e0a15 */
[----:B------:R-:W-:-:S03]  /*08f0*/  IMAD.HI.U32 R12, R7, R8, RZ ;  /* 0x00000008070c7227 */ /* 0x000fc600078e00ff */
[----:B------:R-:W-:Y:S01]  /*0900*/  ISETP.GT.U32.AND P4, PT, R5, R28, PT ;  /* 0x0000001c0500720c */ /* 0x000fe20003f84070 */
[----:B------:R-:W-:Y:S02]  /*0910*/  IMAD.MOV R14, RZ, RZ, -R14 ;  /* 0x000000ffff0e7224 */ /* 0x000fe400078e0a0e */
[----:B------:R-:W-:Y:S01]  /*0920*/  @!P2 IMAD.MOV R15, RZ, RZ, -R15 ;  /* 0x000000ffff0fa224 */ /* 0x000fe200078e0a0f */
[----:B------:R-:W-:Y:S01]  /*0930*/  IADD3 R10, P2, PT, R13, UR10, RZ ;  /* 0x0000000a0d0a7c10 */ /* 0x000fe2000ff5e0ff */
[----:B------:R-:W-:Y:S02]  /*0940*/  IMAD.MOV R12, RZ, RZ, -R12 ;  /* 0x000000ffff0c7224 */ /* 0x000fe400078e0a0c */
[C---:B------:R-:W-:Y:S01]  /*0950*/  IMAD R26, R21.reuse, R14, R26 ;  /* 0x0000000e151a7224 */ /* 0x040fe200078e021a */
[----:B------:R-:W-:Y:S01]  /*0960*/  SEL R14, R20, R11, !P0 ;  /* 0x0000000b140e7207 */ /* 0x000fe20004000000 */
[----:B------:R-:W-:-:S04]  /*0970*/  IMAD R8, R21, R12, R8 ;  /* 0x0000000c15087224 */ /* 0x000fc800078e0208 */
[----:B------:R-:W-:Y:S01]  /*0980*/  @!P4 IMAD.IADD R28, R28, 0x1, -R21 ;  /* 0x000000011c1cc824 */ /* 0x000fe200078e0a15 */
[----:B------:R-:W-:Y:S02]  /*0990*/  ISETP.GT.U32.AND P4, PT, R5, R18, PT ;  /* 0x000000120500720c */ /* 0x000fe40003f84070 */
[----:B------:R-:W-:Y:S02]  /*09a0*/  LEA.HI.X.SX32 R11, R13, UR11, 0x1, P2 ;  /* 0x0000000b0d0b7c11 */ /* 0x000fe400090f0eff */
[----:B------:R-:W-:Y:S02]  /*09b0*/  IADD3 R12, P2, PT, R14, UR10, RZ ;  /* 0x0000000a0e0c7c10 */ /* 0x000fe4000ff5e0ff */
[----:B------:R-:W-:Y:S02]  /*09c0*/  SEL R17, R20, R9, !P0 ;  /* 0x0000000914117207 */ /* 0x000fe40004000000 */
[----:B------:R-:W-:Y:S01]  /*09d0*/  LEA.HI.X.SX32 R13, R14, UR11, 0x1, P2 ;  /* 0x0000000b0e0d7c11 */ /* 0x000fe200090f0eff */
[----:B------:R-:W-:-:S04]  /*09e0*/  VIADD R27, R19, 0xa ;  /* 0x0000000a131b7836 */ /* 0x000fc80000000000 */
[----:B------:R-:W-:Y:S01]  /*09f0*/  @!P4 IMAD.IADD R18, R18, 0x1, -R21 ;  /* 0x000000011212c824 */ /* 0x000fe200078e0a15 */
[----:B------:R-:W-:Y:S01]  /*0a00*/  IADD3 R16, P2, PT, R17, UR10, RZ ;  /* 0x0000000a11107c10 */ /* 0x000fe2000ff5e0ff */
[----:B------:R1:W2:Y:S01]  /*0a10*/  LDG.E.U8 R9, desc[UR8][R24.64] ;  /* 0x0000000818097981 */ /* 0x0002a2000c1e1100 */
[----:B------:R-:W-:Y:S02]  /*0a20*/  SEL R15, R20, R15, !P0 ;  /* 0x0000000f140f7207 */ /* 0x000fe40004000000 */
[----:B------:R-:W-:Y:S01]  /*0a30*/  ISETP.GT.U32.AND P4, PT, R5, R18, PT ;  /* 0x000000120500720c */ /* 0x000fe20003f84070 */
[----:B------:R-:W3:Y:S01]  /*0a40*/  LDG.E.U8 R12, desc[UR8][R12.64] ;  /* 0x000000080c0c7981 */ /* 0x000ee2000c1e1100 */
[----:B------:R-:W-:Y:S02]  /*0a50*/  LEA.HI.X.SX32 R17, R17, UR11, 0x1, P2 ;  /* 0x0000000b11117c11 */ /* 0x000fe400090f0eff */
[C---:B------:R-:W-:Y:S02]  /*0a60*/  IADD3 R14, P2, PT, R15.reuse, UR10, RZ ;  /* 0x0000000a0f0e7c10 */ /* 0x040fe4000ff5e0ff */
[----:B0-----:R-:W-:Y:S01]  /*0a70*/  IABS R23, R27 ;  /* 0x0000001b00177213 */ /* 0x001fe20000000000 */
[----:B------:R0:W3:Y:S01]  /*0a80*/  LDG.E.U8 R25, desc[UR8][R10.64] ;  /* 0x000000080a197981 */ /* 0x0000e2000c1e1100 */
[----:B------:R-:W-:-:S02]  /*0a90*/  LEA.HI.X.SX32 R15, R15, UR11, 0x1, P2 ;  /* 0x0000000b0f0f7c11 */ /* 0x000fc400090f0eff */
[----:B------:R-:W-:Y:S01]  /*0aa0*/  ISETP.GE.AND P2, PT, R27, RZ, PT ;  /* 0x000000ff1b00720c */ /* 0x000fe20003f46270 */
[----:B------:R-:W-:Y:S02]  /*0ab0*/  IMAD.MOV.U32 R27, RZ, RZ, R23 ;  /* 0x000000ffff1b7224 */ /* 0x000fe400078e0017 */
[----:B------:R-:W-:Y:S01]  /*0ac0*/  @!P4 IMAD.IADD R18, R18, 0x1, -R21 ;  /* 0x000000011212c824 */ /* 0x000fe200078e0a15 */
[----:B------:R-:W-:Y:S01]  /*0ad0*/  ISETP.GT.U32.AND P4, PT, R5, R8, PT ;  /* 0x000000080500720c */ /* 0x000fe20003f84070 */
[----:B------:R-:W-:-:S04]  /*0ae0*/  IMAD.HI.U32 R23, R7, R27, RZ ;  /* 0x0000001b07177227 */ /* 0x000fc800078e00ff */
[----:B-1----:R-:W-:Y:S02]  /*0af0*/  IMAD.MOV R24, RZ, RZ, -R23 ;  /* 0x000000ffff187224 */ /* 0x002fe400078e0a17 */
[----:B------:R-:W-:-:S04]  /*0b00*/  IMAD.MOV.U32 R23, RZ, RZ, R28 ;  /* 0x000000ffff177224 */ /* 0x000fc800078e001c */
[----:B------:R-:W-:Y:S02]  /*0b10*/  @!P3 IMAD.MOV R23, RZ, RZ, -R23 ;  /* 0x000000ffff17b224 */ /* 0x000fe400078e0a17 */
[----:B------:R-:W-:Y:S02]  /*0b20*/  @!P4 IMAD.IADD R8, R8, 0x1, -R21 ;  /* 0x000000010808c824 */ /* 0x000fe400078e0a15 */
[----:B------:R-:W-:Y:S01]  /*0b30*/  IMAD.MOV.U32 R29, RZ, RZ, R18 ;  /* 0x000000ffff1d7224 */ /* 0x000fe200078e0012 */
[----:B------:R-:W-:Y:S01]  /*0b40*/  SEL R23, R20, R23, !P0 ;  /* 0x0000001714177207 */ /* 0x000fe20004000000 */
[----:B------:R-:W-:Y:S02]  /*0b50*/  IMAD R24, R21, R24, R27 ;  /* 0x0000001815187224 */ /* 0x000fe400078e021b */
[----:B------:R-:W-:Y:S01]  /*0b60*/  VIADD R27, R19, 0xb ;  /* 0x0000000b131b7836 */ /* 0x000fe20000000000 */
[----:B------:R-:W-:Y:S02]  /*0b70*/  ISETP.GT.U32.AND P4, PT, R5, R8, PT ;  /* 0x000000080500720c */ /* 0x000fe40003f84070 */
[----:B------:R-:W-:-:S02]  /*0b80*/  @!P5 IADD3 R29, PT, PT, -R29, RZ, RZ ;  /* 0x000000ff1d1dd210 */ /* 0x000fc40007ffe1ff */
[C---:B0-----:R-:W-:Y:S02]  /*0b90*/  IADD3 R10, P5, PT, R23.reuse, UR10, RZ ;  /* 0x0000000a170a7c10 */ /* 0x041fe4000ffbe0ff */
[----:B------:R-:W-:Y:S02]  /*0ba0*/  IABS R28, R27 ;  /* 0x0000001b001c7213 */ /* 0x000fe40000000000 */
[----:B------:R-:W-:Y:S02]  /*0bb0*/  LEA.HI.X.SX32 R11, R23, UR11, 0x1, P5 ;  /* 0x0000000b170b7c11 */ /* 0x000fe4000a8f0eff */
[----:B------:R-:W-:Y:S01]  /*0bc0*/  ISETP.GE.AND P3, PT, R27, RZ, PT ;  /* 0x000000ff1b00720c */ /* 0x000fe20003f66270 */
[----:B------:R-:W-:Y:S01]  /*0bd0*/  IMAD.HI.U32 R27, R7, R28, RZ ;  /* 0x0000001c071b7227 */ /* 0x000fe200078e00ff */
[----:B------:R-:W-:Y:S01]  /*0be0*/  ISETP.GT.U32.AND P5, PT, R5, R26, PT ;  /* 0x0000001a0500720c */ /* 0x000fe20003fa4070 */
[----:B------:R0:W4:Y:S02]  /*0bf0*/  LDG.E.U8 R23, desc[UR8][R16.64] ;  /* 0x0000000810177981 */ /* 0x000124000c1e1100 */
[----:B------:R-:W-:-:S02]  /*0c00*/  IMAD.MOV R27, RZ, RZ, -R27 ;  /* 0x000000ffff1b7224 */ /* 0x000fc400078e0a1b */
[----:B------:R-:W-:Y:S01]  /*0c10*/  @!P4 IMAD.IADD R8, R8, 0x1, -R21 ;  /* 0x000000010808c824 */ /* 0x000fe200078e0a15 */
[----:B------:R-:W-:Y:S01]  /*0c20*/  SEL R29, R20, R29, !P0 ;  /* 0x0000001d141d7207 */ /* 0x000fe20004000000 */
[----:B------:R-:W-:Y:S01]  /*0c30*/  IMAD R28, R21, R27, R28 ;  /* 0x0000001b151c7224 */ /* 0x000fe200078e021c */
[----:B------:R-:W5:Y:S01]  /*0c40*/  LDG.E.U8 R13, desc[UR8][R10.64] ;  /* 0x000000080a0d7981 */ /* 0x000f62000c1e1100 */
[----:B------:R-:W-:-:S04]  /*0c50*/  IMAD.MOV.U32 R27, RZ, RZ, R8 ;  /* 0x000000ffff1b7224 */ /* 0x000fc800078e0008 */
[----:B------:R-:W-:Y:S02]  /*0c60*/  @!P5 IMAD.IADD R26, R26, 0x1, -R21 ;  /* 0x000000011a1ad824 */ /* 0x000fe400078e0a15 */
[----:B------:R-:W-:Y:S01]  /*0c70*/  @!P6 IMAD.MOV R27, RZ, RZ, -R27 ;  /* 0x000000ffff1be224 */ /* 0x000fe200078e0a1b */
[C---:B------:R-:W-:Y:S02]  /*0c80*/  ISETP.GT.U32.AND P6, PT, R5.reuse, R24, PT ;  /* 0x000000180500720c */ /* 0x040fe40003fc4070 */
[----:B------:R-:W-:Y:S01]  /*0c90*/  ISETP.GT.U32.AND P5, PT, R5, R26, PT ;  /* 0x0000001a0500720c */ /* 0x000fe20003fa4070 */
[----:B------:R-:W-:-:S10]  /*0ca0*/  VIADD R18, R19, 0xc ;  /* 0x0000000c13127836 */ /* 0x000fd40000000000 */
[--C-:B------:R-:W-:Y:S01]  /*0cb0*/  @!P6 IMAD.IADD R24, R24, 0x1, -R21.reuse ;  /* 0x000000011818e824 */ /* 0x100fe200078e0a15 */
[----:B------:R-:W-:Y:S01]  /*0cc0*/  ISETP.GT.U32.AND P6, PT, R5, R28, PT ;  /* 0x0000001c0500720c */ /* 0x000fe20003fc4070 */
[----:B------:R-:W-:Y:S01]  /*0cd0*/  @!P5 IMAD.IADD R26, R26, 0x1, -R21 ;  /* 0x000000011a1ad824 */ /* 0x000fe200078e0a15 */
[C---:B0-----:R-:W-:Y:S02]  /*0ce0*/  IADD3 R16, P5, PT, R29.reuse, UR10, RZ ;  /* 0x0000000a1d107c10 */ /* 0x041fe4000ffbe0ff */
[----:B------:R-:W-:Y:S02]  /*0cf0*/  ISETP.GE.AND P4, PT, R18, RZ, PT ;  /* 0x000000ff1200720c */ /* 0x000fe40003f86270 */
[----:B------:R-:W-:Y:S01]  /*0d00*/  LEA.HI.X.SX32 R17, R29, UR11, 0x1, P5 ;  /* 0x0000000b1d117c11 */ /* 0x000fe2000a8f0eff */
[----:B------:R-:W-:Y:S01]  /*0d10*/  IMAD.MOV.U32 R29, RZ, RZ, R26 ;  /* 0x000000ffff1d7224 */ /* 0x000fe200078e001a */
[----:B------:R-:W-:Y:S02]  /*0d20*/  IABS R18, R18 ;  /* 0x0000001200127213 */ /* 0x000fe40000000000 */
[----:B------:R-:W-:-:S02]  /*0d30*/  SEL R27, R20, R27, !P0 ;  /* 0x0000001b141b7207 */ /* 0x000fc40004000000 */
[----:B------:R-:W-:Y:S01]  /*0d40*/  ISETP.GT.U32.AND P5, PT, R5, R24, PT ;  /* 0x000000180500720c */ /* 0x000fe20003fa4070 */
[----:B------:R-:W-:Y:S01]  /*0d50*/  @!P1 IMAD.MOV R29, RZ, RZ, -R29 ;  /* 0x000000ffff1d9224 */ /* 0x000fe200078e0a1d */
[----:B------:R-:W-:Y:S01]  /*0d60*/  IADD3 R26, P1, PT, R27, UR10, RZ ;  /* 0x0000000a1b1a7c10 */ /* 0x000fe2000ff3e0ff */
[----:B------:R-:W-:Y:S01]  /*0d70*/  IMAD.HI.U32 R8, R7, R18, RZ ;  /* 0x0000001207087227 */ /* 0x000fe200078e00ff */
[----:B------:R0:W5:Y:S03]  /*0d80*/  LDG.E.U8 R10, desc[UR8][R16.64] ;  /* 0x00000008100a7981 */ /* 0x000166000c1e1100 */
[----:B------:R-:W-:Y:S01]  /*0d90*/  @!P6 IMAD.IADD R28, R28, 0x1, -R21 ;  /* 0x000000011c1ce824 */ /* 0x000fe200078e0a15 */
[----:B------:R-:W-:Y:S01]  /*0da0*/  LEA.HI.X.SX32 R27, R27, UR11, 0x1, P1 ;  /* 0x0000000b1b1b7c11 */ /* 0x000fe200088f0eff */
[----:B------:R-:W-:Y:S01]  /*0db0*/  IMAD.MOV R8, RZ, RZ, -R8 ;  /* 0x000000ffff087224 */ /* 0x000fe200078e0a08 */
[----:B------:R-:W-:-:S02]  /*0dc0*/  SEL R29, R20, R29, !P0 ;  /* 0x0000001d141d7207 */ /* 0x000fc40004000000 */
[----:B------:R-:W-:Y:S01]  /*0dd0*/  ISETP.GT.U32.AND P1, PT, R5, R28, PT ;  /* 0x0000001c0500720c */ /* 0x000fe20003f24070 */
[----:B------:R-:W-:Y:S01]  /*0de0*/  IMAD R18, R21, R8, R18 ;  /* 0x0000000815127224 */ /* 0x000fe200078e0212 */
[----:B------:R-:W4:Y:S01]  /*0df0*/  LDG.E.U8 R11, desc[UR8][R26.64] ;  /* 0x000000081a0b7981 */ /* 0x000f22000c1e1100 */
[----:B------:R-:W-:-:S03]  /*0e00*/  @!P5 IMAD.IADD R24, R24, 0x1, -R21 ;  /* 0x000000011818d824 */ /* 0x000fc600078e0a15 */
[----:B------:R1:W4:Y:S01]  /*0e10*/  LDG.E.U8 R8, desc[UR8][R14.64] ;  /* 0x000000080e087981 */ /* 0x000322000c1e1100 */
[----:B0-----:R-:W-:Y:S01]  /*0e20*/  IMAD.MOV.U32 R17, RZ, RZ, R24 ;  /* 0x000000ffff117224 */ /* 0x001fe200078e0018 */
[----:B-1----:R-:W-:-:S05]  /*0e30*/  IADD3 R14, P5, PT, R29, UR10, RZ ;  /* 0x0000000a1d0e7c10 */ /* 0x002fca000ffbe0ff */
[----:B------:R-:W-:Y:S01]  /*0e40*/  @!P1 IMAD.IADD R28, R28, 0x1, -R21 ;  /* 0x000000011c1c9824 */ /* 0x000fe200078e0a15 */
[----:B------:R-:W-:Y:S01]  /*0e50*/  LEA.HI.X.SX32 R15, R29, UR11, 0x1, P5 ;  /* 0x0000000b1d0f7c11 */ /* 0x000fe2000a8f0eff */
[----:B------:R-:W-:Y:S02]  /*0e60*/  VIADD R29, R19, 0xd ;  /* 0x0000000d131d7836 */ /* 0x000fe40000000000 */
[----:B------:R-:W-:Y:S02]  /*0e70*/  @!P2 IMAD.MOV R17, RZ, RZ, -R17 ;  /* 0x000000ffff11a224 */ /* 0x000fe400078e0a11 */
[----:B------:R0:W4:Y:S01]  /*0e80*/  LDG.E.U8 R24, desc[UR8][R14.64] ;  /* 0x000000080e187981 */ /* 0x000122000c1e1100 */
[----:B------:R-:W-:Y:S02]  /*0e90*/  ISETP.GE.AND P1, PT, R29, RZ, PT ;  /* 0x000000ff1d00720c */ /* 0x000fe40003f26270 */
[----:B------:R-:W-:Y:S02]  /*0ea0*/  SEL R17, R20, R17, !P0 ;  /* 0x0000001114117207 */ /* 0x000fe40004000000 */
[----:B0-----:R-:W-:Y:S01]  /*0eb0*/  IABS R14, R29 ;  /* 0x0000001d000e7213 */ /* 0x001fe20000000000 */
[----:B------:R-:W-:-:S04]  /*0ec0*/  IMAD.MOV.U32 R29, RZ, RZ, R28 ;  /* 0x000000ffff1d7224 */ /* 0x000fc800078e001c */
[----:B------:R-:W-:Y:S01]  /*0ed0*/  @!P3 IMAD.MOV R29, RZ, RZ, -R29 ;  /* 0x000000ffff1db224 */ /* 0x000fe200078e0a1d */
[----:B------:R-:W-:Y:S01]  /*0ee0*/  IADD3 R16, P2, PT, R17, UR10, RZ ;  /* 0x0000000a11107c10 */ /* 0x000fe2000ff5e0ff */
[----:B------:R-:W-:-:S03]  /*0ef0*/  IMAD.MOV.U32 R28, RZ, RZ, R14 ;  /* 0x000000ffff1c7224 */ /* 0x000fc600078e000e */
[----:B------:R-:W-:Y:S01]  /*0f00*/  SEL R29, R20, R29, !P0 ;  /* 0x0000001d141d7207 */ /* 0x000fe20004000000 */
[----:B------:R-:W-:Y:S01]  /*0f10*/  IMAD.HI.U32 R15, R7, R28, RZ ;  /* 0x0000001c070f7227 */ /* 0x000fe200078e00ff */
[----:B------:R-:W-:Y:S02]  /*0f20*/  LEA.HI.X.SX32 R17, R17, UR11, 0x1, P2 ;  /* 0x0000000b11117c11 */ /* 0x000fe400090f0eff */
[C---:B------:R-:W-:Y:S01]  /*0f30*/  IADD3 R14, P2, PT, R29.reuse, UR10, RZ ;  /* 0x0000000a1d0e7c10 */ /* 0x040fe2000ff5e0ff */
[----:B------:R-:W-:Y:S02]  /*0f40*/  IMAD.MOV R27, RZ, RZ, -R15 ;  /* 0x000000ffff1b7224 */ /* 0x000fe400078e0a0f */
[----:B------:R0:W4:Y:S01]  /*0f50*/  LDG.E.U8 R26, desc[UR8][R16.64] ;  /* 0x00000008101a7981 */ /* 0x000122000c1e1100 */
[----:B------:R-:W-:Y:S02]  /*0f60*/  LEA.HI.X.SX32 R15, R29, UR11, 0x1, P2 ;  /* 0x0000000b1d0f7c11 */ /* 0x000fe400090f0eff */
[----:B------:R-:W-:Y:S01]  /*0f70*/  ISETP.GT.U32.AND P2, PT, R5, R18, PT ;  /* 0x000000120500720c */ /* 0x000fe20003f44070 */
[----:B------:R-:W-:-:S05]  /*0f80*/  VIADD R29, R19, 0xe ;  /* 0x0000000e131d7836 */ /* 0x000fca0000000000 */
[----:B0-----:R-:W-:-:S07]  /*0f90*/  IABS R17, R29 ;  /* 0x0000001d00117213 */ /* 0x001fce0000000000 */
[----:B------:R-:W-:Y:S02]  /*0fa0*/  @!P2 IMAD.IADD R18, R18, 0x1, -R21 ;  /* 0x000000011212a824 */ /* 0x000fe400078e0a15 */
[----:B------:R-:W-:-:S03]  /*0fb0*/  IMAD.HI.U32 R16, R7, R17, RZ ;  /* 0x0000001107107227 */ /* 0x000fc600078e00ff */
[----:B------:R-:W-:Y:S01]  /*0fc0*/  ISETP.GT.U32.AND P6, PT, R5, R18, PT ;  /* 0x000000120500720c */ /* 0x000fe20003fc4070 */
[----:B------:R-:W-:Y:S01]  /*0fd0*/  VIADD R19, R19, 0xf ;  /* 0x0000000f13137836 */ /* 0x000fe20000000000 */
[----:B------:R-:W-:Y:S01]  /*0fe0*/  IADD3 R16, PT, PT, -R16, RZ, RZ ;  /* 0x000000ff10107210 */ /* 0x000fe20007ffe1ff */
[C---:B------:R-:W-:Y:S02]  /*0ff0*/  IMAD R28, R21.reuse, R27, R28 ;  /* 0x0000001b151c7224 */ /* 0x040fe400078e021c */
[----:B------:R0:W4:Y:S02]  /*1000*/  LDG.E.U8 R27, desc[UR8][R14.64] ;  /* 0x000000080e1b7981 */ /* 0x000124000c1e1100 */
[----:B------:R-:W-:Y:S01]  /*1010*/  IMAD R16, R21, R16, R17 ;  /* 0x0000001015107224 */ /* 0x000fe200078e0211 */
[----:B------:R-:W-:Y:S02]  /*1020*/  ISETP.GT.U32.AND P5, PT, R5, R28, PT ;  /* 0x0000001c0500720c */ /* 0x000fe40003fa4070 */
[----:B0-----:R-:W-:-:S03]  /*1030*/  IABS R15, R19 ;  /* 0x00000013000f7213 */ /* 0x001fc60000000000 */
[----:B------:R-:W-:Y:S01]  /*1040*/  @!P6 IMAD.IADD R18, R18, 0x1, -R21 ;  /* 0x000000011212e824 */ /* 0x000fe200078e0a15 */
[----:B------:R-:W-:Y:S01]  /*1050*/  ISETP.GT.U32.AND P6, PT, R5, R16, PT ;  /* 0x000000100500720c */ /* 0x000fe20003fc4070 */
[----:B------:R-:W-:-:S04]  /*1060*/  IMAD.HI.U32 R14, R7, R15, RZ ;  /* 0x0000000f070e7227 */ /* 0x000fc800078e00ff */
[----:B------:R-:W-:-:S04]  /*1070*/  IMAD.MOV R14, RZ, RZ, -R14 ;  /* 0x000000ffff0e7224 */ /* 0x000fc800078e0a0e */
[----:B------:R-:W-:Y:S02]  /*1080*/  IMAD R14, R21, R14, R15 ;  /* 0x0000000e150e7224 */ /* 0x000fe400078e020f */
[----:B------:R-:W-:-:S03]  /*1090*/  @!P5 IMAD.IADD R28, R28, 0x1, -R21 ;  /* 0x000000011c1cd824 */ /* 0x000fc600078e0a15 */
[----:B------:R-:W-:Y:S01]  /*10a0*/  ISETP.GT.U32.AND P5, PT, R5, R14, PT ;  /* 0x0000000e0500720c */ /* 0x000fe20003fa4070 */
[----:B------:R-:W-:-:S05]  /*10b0*/  @!P6 IMAD.IADD R16, R16, 0x1, -R21 ;  /* 0x000000011010e824 */ /* 0x000fca00078e0a15 */
[----:B------:R-:W-:-:S07]  /*10c0*/  ISETP.GT.U32.AND P6, PT, R5, R16, PT ;  /* 0x000000100500720c */ /* 0x000fce0003fc4070 */
[----:B------:R-:W-:Y:S01]  /*10d0*/  @!P5 IMAD.IADD R14, R14, 0x1, -R21 ;  /* 0x000000010e0ed824 */ /* 0x000fe200078e0a15 */
[----:B------:R-:W-:-:S04]  /*10e0*/  ISETP.GE.AND P2, PT, R19, RZ, PT ;  /* 0x000000ff1300720c */ /* 0x000fc80003f46270 */
[C---:B------:R-:W-:Y:S01]  /*10f0*/  ISETP.GT.U32.AND P5, PT, R5.reuse, R14, PT ;  /* 0x0000000e0500720c */ /* 0x040fe20003fa4070 */
[----:B------:R-:W-:Y:S01]  /*1100*/  @!P6 IMAD.IADD R16, R16, 0x1, -R21 ;  /* 0x000000011010e824 */ /* 0x000fe200078e0a15 */
[----:B------:R-:W-:Y:S02]  /*1110*/  ISETP.GT.U32.AND P6, PT, R5, R28, PT ;  /* 0x0000001c0500720c */ /* 0x000fe40003fc4070 */
[----:B------:R-:W-:Y:S01]  /*1120*/  ISETP.GE.AND P3, PT, R29, RZ, PT ;  /* 0x000000ff1d00720c */ /* 0x000fe20003f66270 */
[----:B------:R-:W-:-:S08]  /*1130*/  @!P4 IMAD.MOV R18, RZ, RZ, -R18 ;  /* 0x000000ffff12c224 */ /* 0x000fd000078e0a12 */
[--C-:B------:R-:W-:Y:S02]  /*1140*/  @!P5 IMAD.IADD R14, R14, 0x1, -R21.reuse ;  /* 0x000000010e0ed824 */ /* 0x100fe400078e0a15 */
[----:B------:R-:W-:Y:S02]  /*1150*/  @!P6 IMAD.IADD R28, R28, 0x1, -R21 ;  /* 0x000000011c1ce824 */ /* 0x000fe400078e0a15 */
[----:B------:R-:W-:Y:S02]  /*1160*/  @!P2 IMAD.MOV R14, RZ, RZ, -R14 ;  /* 0x000000ffff0ea224 */ /* 0x000fe400078e0a0e */
[----:B------:R-:W-:Y:S02]  /*1170*/  @!P3 IMAD.MOV R16, RZ, RZ, -R16 ;  /* 0x000000ffff10b224 */ /* 0x000fe400078e0a10 */
[----:B------:R-:W-:Y:S01]  /*1180*/  @!P1 IMAD.MOV R28, RZ, RZ, -R28 ;  /* 0x000000ffff1c9224 */ /* 0x000fe200078e0a1c */
[C---:B------:R-:W-:Y:S02]  /*1190*/  SEL R17, R20.reuse, R14, !P0 ;  /* 0x0000000e14117207 */ /* 0x040fe40004000000 */
[----:B------:R-:W-:-:S02]  /*11a0*/  SEL R15, R20, R16, !P0 ;  /* 0x00000010140f7207 */ /* 0x000fc40004000000 */
[C---:B------:R-:W-:Y:S02]  /*11b0*/  SEL R19, R20.reuse, R18, !P0 ;  /* 0x0000001214137207 */ /* 0x040fe40004000000 */
[----:B------:R-:W-:Y:S02]  /*11c0*/  SEL R21, R20, R28, !P0 ;  /* 0x0000001c14157207 */ /* 0x000fe40004000000 */
[----:B------:R-:W-:Y:S02]  /*11d0*/  IADD3 R16, P1, PT, R17, UR10, RZ ;  /* 0x0000000a11107c10 */ /* 0x000fe4000ff3e0ff */
[----:B------:R-:W-:Y:S02]  /*11e0*/  IADD3 R14, P0, PT, R15, UR10, RZ ;  /* 0x0000000a0f0e7c10 */ /* 0x000fe4000ff1e0ff */
[----:B------:R-:W-:Y:S02]  /*11f0*/  LEA.HI.X.SX32 R17, R17, UR11, 0x1, P1 ;  /* 0x0000000b11117c11 */ /* 0x000fe400088f0eff */
[----:B------:R-:W-:-:S02]  /*1200*/  LEA.HI.X.SX32 R15, R15, UR11, 0x1, P0 ;  /* 0x0000000b0f0f7c11 */ /* 0x000fc400080f0eff */
[----:B------:R-:W-:Y:S02]  /*1210*/  IADD3 R20, P1, PT, R21, UR10, RZ ;  /* 0x0000000a15147c10 */ /* 0x000fe4000ff3e0ff */
[----:B------:R-:W-:Y:S01]  /*1220*/  IADD3 R18, P0, PT, R19, UR10, RZ ;  /* 0x0000000a13127c10 */ /* 0x000fe2000ff1e0ff */
[----:B------:R-:W4:Y:S01]  /*1230*/  LDG.E.U8 R14, desc[UR8][R14.64] ;  /* 0x000000080e0e7981 */ /* 0x000f22000c1e1100 */
[----:B------:R-:W-:Y:S02]  /*1240*/  LEA.HI.X.SX32 R21, R21, UR11, 0x1, P1 ;  /* 0x0000000b15157c11 */ /* 0x000fe400088f0eff */
[----:B------:R-:W-:Y:S01]  /*1250*/  LEA.HI.X.SX32 R19, R19, UR11, 0x1, P0 ;  /* 0x0000000b13137c11 */ /* 0x000fe200080f0eff */
[----:B------:R-:W4:Y:S04]  /*1260*/  LDG.E.U8 R17, desc[UR8][R16.64] ;  /* 0x0000000810117981 */ /* 0x000f28000c1e1100 */
[----:B------:R-:W4:Y:S04]  /*1270*/  LDG.E.U8 R18, desc[UR8][R18.64] ;  /* 0x0000000812127981 */ /* 0x000f28000c1e1100 */
[----:B------:R-:W4:Y:S01]  /*1280*/  LDG.E.U8 R21, desc[UR8][R20.64] ;  /* 0x0000000814157981 */ /* 0x000f22000c1e1100 */
[----:B--2---:R-:W-:-:S02]  /*1290*/  PRMT R22, R22, 0x3340, R9 ;  /* 0x0000334016167816 */ /* 0x004fc40000000009 */
[----:B---3--:R-:W-:-:S04]  /*12a0*/  PRMT R9, R25, 0x3340, R12 ;  /* 0x0000334019097816 */ /* 0x008fc8000000000c */
[----:B------:R-:W-:Y:S02]  /*12b0*/  PRMT R9, R22, 0x5410, R9 ;  /* 0x0000541016097816 */ /* 0x000fe40000000009 */
[----:B-----5:R-:W-:Y:S02]  /*12c0*/  PRMT R10, R13, 0x3340, R10 ;  /* 0x000033400d0a7816 */ /* 0x020fe4000000000a */
[----:B----4-:R-:W-:Y:S01]  /*12d0*/  PRMT R23, R23, 0x3340, R8 ;  /* 0x0000334017177816 */ /* 0x010fe20000000008 */
[----:B------:R-:W-:-:S03]  /*12e0*/  IMAD.IADD R8, R1, 0x1, R2 ;  /* 0x0000000101087824 */ /* 0x000fc600078e0202 */
[----:B------:R-:W-:Y:S01]  /*12f0*/  PRMT R10, R23, 0x5410, R10 ;  /* 0x00005410170a7816 */ /* 0x000fe2000000000a */
[----:B------:R-:W-:Y:S01]  /*1300*/  VIADD R2, R2, 0x10 ;  /* 0x0000001002027836 */ /* 0x000fe20000000000 */
[----:B------:R0:W-:Y:S04]  /*1310*/  STL [R8], R9 ;  /* 0x0000000908007387 */ /* 0x0001e80000100800 */
[----:B------:R0:W-:Y:S01]  /*1320*/  STL [R8+0x4], R10 ;  /* 0x0000040a08007387 */ /* 0x0001e20000100800 */
[----:B------:R-:W-:Y:S02]  /*1330*/  PRMT R11, R11, 0x3340, R24 ;  /* 0x000033400b0b7816 */ /* 0x000fe40000000018 */
[----:B------:R-:W-:Y:S02]  /*1340*/  ISETP.NE.AND P0, PT, R2, R0, PT ;  /* 0x000000000200720c */ /* 0x000fe40003f05270 */
[----:B------:R-:W-:-:S04]  /*1350*/  PRMT R26, R26, 0x3340, R27 ;  /* 0x000033401a1a7816 */ /* 0x000fc8000000001b */
[----:B------:R-:W-:-:S05]  /*1360*/  PRMT R11, R11, 0x5410, R26 ;  /* 0x000054100b0b7816 */ /* 0x000fca000000001a */
[----:B------:R0:W-:Y:S01]  /*1370*/  STL [R8+0x8], R11 ;  /* 0x0000080b08007387 */ /* 0x0001e20000100800 */
[----:B------:R-:W-:Y:S02]  /*1380*/  PRMT R14, R14, 0x3340, R17 ;  /* 0x000033400e0e7816 */ /* 0x000fe40000000011 */
[----:B------:R-:W-:-:S04]  /*1390*/  PRMT R13, R18, 0x3340, R21 ;  /* 0x00003340120d7816 */ /* 0x000fc80000000015 */
[----:B------:R-:W-:-:S05]  /*13a0*/  PRMT R13, R13, 0x5410, R14 ;  /* 0x000054100d0d7816 */ /* 0x000fca000000000e */
[----:B------:R0:W-:Y:S01]  /*13b0*/  STL [R8+0xc], R13 ;  /* 0x00000c0d08007387 */ /* 0x0001e20000100800 */
[----:B------:R-:W-:Y:S05]  /*13c0*/  @P0 BRA `(.L_x_2) ;  /* 0xffffffec00940947 */ /* 0x000fea000383ffff */
.L_x_1:
[----:B------:R-:W-:Y:S05]  /*13d0*/  BRA.U !UP1, `(.L_x_0) ;  /* 0x00000011094c7547 */ /* 0x000fea000b800000 */
[----:B------:R-:W1:Y:S01]  /*13e0*/  LDCU UR5, c[0x0][0x38c] ;  /* 0x00007180ff0577ac */ /* 0x000e620008000800 */
[----:B------:R-:W-:Y:S02]  /*13f0*/  UISETP.GE.U32.AND UP0, UPT, UR6, 0x8, UPT ;  /* 0x000000080600788c */ /* 0x000fe4000bf06070 */
[----:B-1----:R-:W-:-:S04]  /*1400*/  ULOP3.LUT UR4, UR5, 0x7, URZ, 0xc0, !UPT ;  /* 0x0000000705047892 */ /* 0x002fc8000f8ec0ff */
[----:B------:R-:W-:-:S03]  /*1410*/  UISETP.NE.AND UP1, UPT, UR4, URZ, UPT ;  /* 0x000000ff0400728c */ /* 0x000fc6000bf25270 */
[----:B------:R-:W-:Y:S08]  /*1420*/  BRA.U !UP0, `(.L_x_3) ;  /* 0x0000000908507547 */ /* 0x000ff0000b800000 */
[----:B------:R-:W1:Y:S01]  /*1430*/  LDC R5, c[0x0][0x388] ;  /* 0x0000e200ff057b82 */ /* 0x000e620000000800 */
[----:B0-----:R-:W-:Y:S02]  /*1440*/  HFMA2 R10, -RZ, RZ, 0, 0 ;  /* 0x00000000ff0a7431 */ /* 0x001fe400000001ff */
[----:B------:R-:W-:Y:S01]  /*1450*/  IMAD.IADD R8, R3, 0x1, R0 ;  /* 0x0000000103087824 */ /* 0x000fe200078e0200 */
[----:B------:R-:W0:Y:S03]  /*1460*/  LDCU.64 UR6, c[0x0][0x380] ;  /* 0x00007000ff0677ac */ /* 0x000e260008000a00 */
[C---:B------:R-:W-:Y:S02]  /*1470*/  VIADD R7, R8.reuse, 0x1 ;  /* 0x0000000108077836 */ /* 0x040fe40000000000 */
[C---:B------:R-:W-:Y:S02]  /*1480*/  VIADD R2, R8.reuse, 0x2 ;  /* 0x0000000208027836 */ /* 0x040fe40000000000 */
[C---:B------:R-:W-:Y:S01]  /*1490*/  VIADD R16, R8.reuse, 0x4 ;  /* 0x0000000408107836 */ /* 0x040fe20000000000 */
[----:B------:R-:W-:Y:S01]  /*14a0*/  IABS R17, R7 ;  /* 0x0000000700117213 */ /* 0x000fe20000000000 */
[C---:B------:R-:W-:Y:S01]  /*14b0*/  VIADD R14, R8.reuse, 0x3 ;  /* 0x00000003080e7836 */ /* 0x040fe20000000000 */
[----:B------:R-:W-:Y:S01]  /*14c0*/  IABS R15, R2 ;  /* 0x00000002000f7213 */ /* 0x000fe20000000000 */
[C---:B------:R-:W-:Y:S01]  /*14d0*/  VIADD R20, R8.reuse, 0x6 ;  /* 0x0000000608147836 */ /* 0x040fe20000000000 */
[----:B------:R-:W-:Y:S01]  /*14e0*/  IABS R19, R16 ;  /* 0x0000001000137213 */ /* 0x000fe20000000000 */
[----:B------:R-:W-:Y:S01]  /*14f0*/  VIADD R22, R8, 0x5 ;  /* 0x0000000508167836 */ /* 0x000fe20000000000 */
[----:B------:R-:W-:-:S02]  /*1500*/  IABS R18, R14 ;  /* 0x0000000e00127213 */ /* 0x000fc40000000000 */
[----:B------:R-:W-:Y:S02]  /*1510*/  IABS R21, R20 ;  /* 0x0000001400157213 */ /* 0x000fe40000000000 */
[----:B------:R-:W-:Y:S02]  /*1520*/  IABS R23, R22 ;  /* 0x0000001600177213 */ /* 0x000fe40000000000 */
[----:B-1----:R-:W-:-:S04]  /*1530*/  IABS R6, R5 ;  /* 0x0000000500067213 */ /* 0x002fc80000000000 */
[----:B------:R-:W1:Y:S08]  /*1540*/  I2F.RP R9, R6 ;  /* 0x0000000600097306 */ /* 0x000e700000209400 */
[----:B-1----:R-:W1:Y:S02]  /*1550*/  MUFU.RCP R9, R9 ;  /* 0x0000000900097308 */ /* 0x002e640000001000 */
[----:B-1----:R-:W-:-:S06]  /*1560*/  VIADD R11, R9, 0xffffffe ;  /* 0x0ffffffe090b7836 */ /* 0x002fcc0000000000 */
[----:B------:R-:W1:Y:S02]  /*1570*/  F2I.FTZ.U32.TRUNC.NTZ R11, R11 ;  /* 0x0000000b000b7305 */ /* 0x000e64000021f000 */
[----:B-1----:R-:W-:-:S04]  /*1580*/  IMAD.MOV R13, RZ, RZ, -R11 ;  /* 0x000000ffff0d7224 */ /* 0x002fc800078e0a0b */
[----:B------:R-:W-:-:S04]  /*1590*/  IMAD R13, R13, R6, RZ ;  /* 0x000000060d0d7224 */ /* 0x000fc800078e02ff */
[----:B------:R-:W-:Y:S01]  /*15a0*/  IMAD.HI.U32 R10, R11, R13, R10 ;  /* 0x0000000d0b0a7227 */ /* 0x000fe200078e000a */
[----:B------:R-:W-:-:S05]  /*15b0*/  IABS R13, R8 ;  /* 0x00000008000d7213 */ /* 0x000fca0000000000 */
[----:B------:R-:W-:-:S04]  /*15c0*/  IMAD.HI.U32 R11, R10, R17, RZ ;  /* 0x000000110a0b7227 */ /* 0x000fc800078e00ff */
[----:B------:R-:W-:-:S04]  /*15d0*/  IMAD.HI.U32 R9, R10, R13, RZ ;  /* 0x0000000d0a097227 */ /* 0x000fc800078e00ff */
[----:B------:R-:W-:-:S04]  /*15e0*/  IMAD.HI.U32 R12, R10, R15, RZ ;  /* 0x0000000f0a0c7227 */ /* 0x000fc800078e00ff */
[----:B------:R-:W-:Y:S02]  /*15f0*/  IMAD.MOV R11, RZ, RZ, -R11 ;  /* 0x000000ffff0b7224 */ /* 0x000fe400078e0a0b */
[----:B------:R-:W-:Y:S02]  /*1600*/  IMAD.MOV R9, RZ, RZ, -R9 ;  /* 0x000000ffff097224 */ /* 0x000fe400078e0a09 */
[----:B------:R-:W-:Y:S02]  /*1610*/  IMAD.MOV R12, RZ, RZ, -R12 ;  /* 0x000000ffff0c7224 */ /* 0x000fe400078e0a0c */
[C---:B------:R-:W-:Y:S02]  /*1620*/  IMAD R17, R6.reuse, R11, R17 ;  /* 0x0000000b06117224 */ /* 0x040fe400078e0211 */
[C---:B------:R-:W-:Y:S02]  /*1630*/  IMAD R11, R6.reuse, R9, R13 ;  /* 0x00000009060b7224 */ /* 0x040fe400078e020d */
[C---:B------:R-:W-:Y:S01]  /*1640*/  IMAD R9, R6.reuse, R12, R15 ;  /* 0x0000000c06097224 */ /* 0x040fe200078e020f */
[C---:B------:R-:W-:Y:S01]  /*1650*/  ISETP.GT.U32.AND P3, PT, R6.reuse, R17, PT ;  /* 0x000000110600720c */ /* 0x040fe20003f64070 */
[----:B------:R-:W-:Y:S01]  /*1660*/  IMAD.MOV.U32 R15, RZ, RZ, R19 ;  /* 0x000000ffff0f7224 */ /* 0x000fe200078e0013 */
[C---:B------:R-:W-:Y:S01]  /*1670*/  ISETP.GT.U32.AND P5, PT, R6.reuse, R11, PT ;  /* 0x0000000b0600720c */ /* 0x040fe20003fa4070 */
[----:B------:R-:W-:Y:S01]  /*1680*/  IMAD.MOV.U32 R13, RZ, RZ, R18 ;  /* 0x000000ffff0d7224 */ /* 0x000fe200078e0012 */
[----:B------:R-:W-:Y:S01]  /*1690*/  ISETP.GT.U32.AND P1, PT, R6, R9, PT ;  /* 0x000000090600720c */ /* 0x000fe20003f24070 */
[----:B------:R-:W-:-:S02]  /*16a0*/  VIADD R18, R8, 0x7 ;  /* 0x0000000708127836 */ /* 0x000fc40000000000 */
[----:B------:R-:W-:-:S03]  /*16b0*/  IMAD.HI.U32 R19, R10, R15, RZ ;  /* 0x0000000f0a137227 */ /* 0x000fc600078e00ff */
[----:B------:R-:W-:Y:S01]  /*16c0*/  IABS R25, R18 ;  /* 0x0000001200197213 */ /* 0x000fe20000000000 */
[----:B------:R-:W-:-:S04]  /*16d0*/  IMAD.HI.U32 R12, R10, R13, RZ ;  /* 0x0000000d0a0c7227 */ /* 0x000fc800078e00ff */
[----:B------:R-:W-:Y:S02]  /*16e0*/  IMAD.MOV R24, RZ, RZ, -R19 ;  /* 0x000000ffff187224 */ /* 0x000fe400078e0a13 */
[----:B------:R-:W-:Y:S02]  /*16f0*/  IMAD.MOV R12, RZ, RZ, -R12 ;  /* 0x000000ffff0c7224 */ /* 0x000fe400078e0a0c */
[----:B------:R-:W-:Y:S02]  /*1700*/  IMAD.MOV.U32 R19, RZ, RZ, R21 ;  /* 0x000000ffff137224 */ /* 0x000fe400078e0015 */
[C---:B------:R-:W-:Y:S02]  /*1710*/  IMAD R15, R6.reuse, R24, R15 ;  /* 0x00000018060f7224 */ /* 0x040fe400078e020f */
[----:B------:R-:W-:Y:S02]  /*1720*/  IMAD R13, R6, R12, R13 ;  /* 0x0000000c060d7224 */ /* 0x000fe400078e020d */
[----:B------:R-:W-:Y:S01]  /*1730*/  IMAD.HI.U32 R24, R10, R19, RZ ;  /* 0x000000130a187227 */ /* 0x000fe200078e00ff */
[----:B------:R-:W-:-:S02]  /*1740*/  ISETP.GT.U32.AND P6, PT, R6, R15, PT ;  /* 0x0000000f0600720c */ /* 0x000fc40003fc4070 */
[----:B------:R-:W-:Y:S01]  /*1750*/  ISETP.GT.U32.AND P0, PT, R6, R13, PT ;  /* 0x0000000d0600720c */ /* 0x000fe20003f04070 */
[----:B------:R-:W-:Y:S02]  /*1760*/  IMAD.MOV.U32 R21, RZ, RZ, R25 ;  /* 0x000000ffff157224 */ /* 0x000fe400078e0019 */
[----:B------:R-:W-:-:S04]  /*1770*/  IMAD.HI.U32 R12, R10, R23, RZ ;  /* 0x000000170a0c7227 */ /* 0x000fc800078e00ff */
[----:B------:R-:W-:Y:S02]  /*1780*/  IMAD.MOV R24, RZ, RZ, -R24 ;  /* 0x000000ffff187224 */ /* 0x000fe400078e0a18 */
[----:B------:R-:W-:Y:S02]  /*1790*/  IMAD.HI.U32 R10, R10, R21, RZ ;  /* 0x000000150a0a7227 */ /* 0x000fe400078e00ff */
[----:B------:R-:W-:Y:S02]  /*17a0*/  @!P6 IADD3 R15, PT, PT, R15, -R6, RZ ;  /* 0x800000060f0fe210 */ /* 0x000fe40007ffe0ff */
[----:B------:R-:W-:Y:S01]  /*17b0*/  IMAD.MOV R12, RZ, RZ, -R12 ;  /* 0x000000ffff0c7224 */ /* 0x000fe200078e0a0c */
[----:B------:R-:W-:Y:S01]  /*17c0*/  ISETP.GE.AND P6, PT, R8, RZ, PT ;  /* 0x000000ff0800720c */ /* 0x000fe20003fc6270 */
[----:B------:R-:W-:Y:S02]  /*17d0*/  IMAD R19, R6, R24, R19 ;  /* 0x0000001806137224 */ /* 0x000fe400078e0213 */
[----:B------:R-:W-:-:S02]  /*17e0*/  IMAD.MOV R10, RZ, RZ, -R10 ;  /* 0x000000ffff0a7224 */ /* 0x000fc400078e0a0a */
[C---:B------:R-:W-:Y:S02]  /*17f0*/  IMAD R23, R6.reuse, R12, R23 ;  /* 0x0000000c06177224 */ /* 0x040fe400078e0217 */
[--C-:B------:R-:W-:Y:S01]  /*1800*/  @!P3 IMAD.IADD R17, R17, 0x1, -R6.reuse ;  /* 0x000000011111b824 */ /* 0x100fe200078e0a06 */
[C---:B------:R-:W-:Y:S01]  /*1810*/  ISETP.GT.U32.AND P3, PT, R6.reuse, R19, PT ;  /* 0x000000130600720c */ /* 0x040fe20003f64070 */
[--C-:B------:R-:W-:Y:S01]  /*1820*/  @!P5 IMAD.IADD R11, R11, 0x1, -R6.reuse ;  /* 0x000000010b0bd824 */ /* 0x100fe200078e0a06 */
[C---:B------:R-:W-:Y:S01]  /*1830*/  ISETP.GT.U32.AND P2, PT, R6.reuse, R23, PT ;  /* 0x000000170600720c */ /* 0x040fe20003f44070 */
[C---:B------:R-:W-:Y:S01]  /*1840*/  IMAD R21, R6.reuse, R10, R21 ;  /* 0x0000000a06157224 */ /* 0x040fe200078e0215 */
[C---:B------:R-:W-:Y:S01]  /*1850*/  ISETP.GT.U32.AND P5, PT, R6.reuse, R17, PT ;  /* 0x000000110600720c */ /* 0x040fe20003fa4070 */
[--C-:B------:R-:W-:Y:S01]  /*1860*/  @!P1 IMAD.IADD R9, R9, 0x1, -R6.reuse ;  /* 0x0000000109099824 */ /* 0x100fe200078e0a06 */
[C---:B------:R-:W-:Y:S01]  /*1870*/  ISETP.GT.U32.AND P1, PT, R6.reuse, R11, PT ;  /* 0x0000000b0600720c */ /* 0x040fe20003f24070 */
[----:B------:R-:W-:Y:S01]  /*1880*/  @!P0 IMAD.IADD R13, R13, 0x1, -R6 ;  /* 0x000000010d0d8824 */ /* 0x000fe200078e0a06 */
[----:B------:R-:W-:-:S02]  /*1890*/  ISETP.GT.U32.AND P4, PT, R6, R21, PT ;  /* 0x000000150600720c */ /* 0x000fc40003f84070 */
[----:B------:R-:W-:Y:S02]  /*18a0*/  ISETP.GE.AND P0, PT, R7, RZ, PT ;  /* 0x000000ff0700720c */ /* 0x000fe40003f06270 */
[----:B------:R-:W-:Y:S01]  /*18b0*/  LOP3.LUT R10, RZ, R5, RZ, 0x33, !PT ;  /* 0x00000005ff0a7212 */ /* 0x000fe200078e33ff */
[--C-:B------:R-:W-:Y:S01]  /*18c0*/  @!P3 IMAD.IADD R19, R19, 0x1, -R6.reuse ;  /* 0x000000011313b824 */ /* 0x100fe200078e0a06 */
[C---:B------:R-:W-:Y:S01]  /*18d0*/  ISETP.GT.U32.AND P3, PT, R6.reuse, R15, PT ;  /* 0x0000000f0600720c */ /* 0x040fe20003f64070 */
[--C-:B------:R-:W-:Y:S02]  /*18e0*/  @!P2 IMAD.IADD R23, R23, 0x1, -R6.reuse ;  /* 0x000000011717a824 */ /* 0x100fe400078e0a06 */
[--C-:B------:R-:W-:Y:S01]  /*18f0*/  @!P5 IMAD.IADD R17, R17, 0x1, -R6.reuse ;  /* 0x000000011111d824 */ /* 0x100fe200078e0a06 */
[C---:B------:R-:W-:Y:S01]  /*1900*/  ISETP.GT.U32.AND P5, PT, R6.reuse, R9, PT ;  /* 0x000000090600720c */ /* 0x040fe20003fa4070 */
[--C-:B------:R-:W-:Y:S01]  /*1910*/  @!P1 IMAD.IADD R11, R11, 0x1, -R6.reuse ;  /* 0x000000010b0b9824 */ /* 0x100fe200078e0a06 */
[C---:B------:R-:W-:Y:S01]  /*1920*/  ISETP.GT.U32.AND P1, PT, R6.reuse, R19, PT ;  /* 0x000000130600720c */ /* 0x040fe20003f24070 */
[--C-:B------:R-:W-:Y:S01]  /*1930*/  @!P4 IMAD.IADD R21, R21, 0x1, -R6.reuse ;  /* 0x000000011515c824 */ /* 0x100fe200078e0a06 */
[C---:B------:R-:W-:Y:S01]  /*1940*/  ISETP.GT.U32.AND P4, PT, R6.reuse, R13, PT ;  /* 0x0000000d0600720c */ /* 0x040fe20003f84070 */
[----:B------:R-:W-:Y:S01]  /*1950*/  @!P0 IMAD.MOV R17, RZ, RZ, -R17 ;  /* 0x000000ffff118224 */ /* 0x000fe200078e0a11 */
[C---:B------:R-:W-:Y:S01]  /*1960*/  ISETP.GT.U32.AND P2, PT, R6.reuse, R23, PT ;  /* 0x000000170600720c */ /* 0x040fe20003f44070 */
[----:B------:R-:W-:Y:S01]  /*1970*/  @!P6 IMAD.MOV R11, RZ, RZ, -R11 ;  /* 0x000000ffff0be224 */ /* 0x000fe200078e0a0b */
[----:B------:R-:W-:Y:S01]  /*1980*/  ISETP.GT.U32.AND P0, PT, R6, R21, PT ;  /* 0x000000150600720c */ /* 0x000fe20003f04070 */
[----:B------:R-:W-:Y:S01]  /*1990*/  @!P3 IMAD.IADD R15, R15, 0x1, -R6 ;  /* 0x000000010f0fb824 */ /* 0x000fe200078e0a06 */
[----:B------:R-:W-:-:S02]  /*19a0*/  ISETP.GE.AND P6, PT, R2, RZ, PT ;  /* 0x000000ff0200720c */ /* 0x000fc40003fc6270 */
[----:B------:R-:W-:Y:S01]  /*19b0*/  ISETP.GE.AND P3, PT, R22, RZ, PT ;  /* 0x000000ff1600720c */ /* 0x000fe20003f66270 */
[--C-:B------:R-:W-:Y:S01]  /*19c0*/  @!P5 IMAD.IADD R9, R9, 0x1, -R6.reuse ;  /* 0x000000010909d824 */ /* 0x100fe200078e0a06 */
[----:B------:R-:W-:Y:S01]  /*19d0*/  ISETP.GE.AND P5, PT, R14, RZ, PT ;  /* 0x000000ff0e00720c */ /* 0x000fe20003fa6270 */
[--C-:B------:R-:W-:Y:S01]  /*19e0*/  @!P1 IMAD.IADD R19, R19, 0x1, -R6.reuse ;  /* 0x0000000113139824 */ /* 0x100fe200078e0a06 */
[----:B------:R-:W-:Y:S01]  /*19f0*/  ISETP.GE.AND P1, PT, R18, RZ, PT ;  /* 0x000000ff1200720c */ /* 0x000fe20003f26270 */
[--C-:B------:R-:W-:Y:S01]  /*1a00*/  @!P4 IMAD.IADD R13, R13, 0x1, -R6.reuse ;  /* 0x000000010d0dc824 */ /* 0x100fe200078e0a06 */
[----:B------:R-:W-:Y:S01]  /*1a10*/  ISETP.GE.AND P4, PT, R16, RZ, PT ;  /* 0x000000ff1000720c */ /* 0x000fe20003f86270 */
[--C-:B------:R-:W-:Y:S01]  /*1a20*/  @!P2 IMAD.IADD R23, R23, 0x1, -R6.reuse ;  /* 0x000000011717a824 */ /* 0x100fe200078e0a06 */
[----:B------:R-:W-:Y:S01]  /*1a30*/  ISETP.GE.AND P2, PT, R20, RZ, PT ;  /* 0x000000ff1400720c */ /* 0x000fe20003f46270 */
[----:B------:R-:W-:Y:S01]  /*1a40*/  @!P0 IMAD.IADD R21, R21, 0x1, -R6 ;  /* 0x0000000115158824 */ /* 0x000fe200078e0a06 */
[----:B------:R-:W-:Y:S01]  /*1a50*/  ISETP.NE.AND P0, PT, R5, RZ, PT ;  /* 0x000000ff0500720c */ /* 0x000fe20003f05270 */
[----:B------:R-:W-:-:S02]  /*1a60*/  IMAD.MOV.U32 R8, RZ, RZ, R19 ;  /* 0x000000ffff087224 */ /* 0x000fc400078e0013 */
[----:B------:R-:W-:Y:S01]  /*1a70*/  @!P6 IMAD.MOV R9, RZ, RZ, -R9 ;  /* 0x000000ffff09e224 */ /* 0x000fe200078e0a09 */
[C---:B------:R-:W-:Y:S01]  /*1a80*/  SEL R5, R10.reuse, R11, !P0 ;  /* 0x0000000b0a057207 */ /* 0x040fe20004000000 */
[----:B------:R-:W-:Y:S01]  /*1a90*/  @!P5 IMAD.MOV R13, RZ, RZ, -R13 ;  /* 0x000000ffff0dd224 */ /* 0x000fe200078e0a0d */
[C---:B------:R-:W-:Y:S01]  /*1aa0*/  SEL R6, R10.reuse, R17, !P0 ;  /* 0x000000110a067207 */ /* 0x040fe20004000000 */
[----:B------:R-:W-:Y:S01]  /*1ab0*/  @!P1 IMAD.MOV R21, RZ, RZ, -R21 ;  /* 0x000000ffff159224 */ /* 0x000fe200078e0a15 */
[C---:B0-----:R-:W-:Y:S01]  /*1ac0*/  IADD3 R18, P1, PT, R5.reuse, UR6, RZ ;  /* 0x0000000605127c10 */ /* 0x041fe2000ff3e0ff */
[----:B------:R-:W-:Y:S01]  /*1ad0*/  @!P4 IMAD.MOV R15, RZ, RZ, -R15 ;  /* 0x000000ffff0fc224 */ /* 0x000fe200078e0a0f */
[C---:B------:R-:W-:Y:S01]  /*1ae0*/  SEL R9, R10.reuse, R9, !P0 ;  /* 0x000000090a097207 */ /* 0x040fe20004000000 */
[----:B------:R-:W-:Y:S01]  /*1af0*/  @!P3 IMAD.MOV R23, RZ, RZ, -R23 ;  /* 0x000000ffff17b224 */ /* 0x000fe200078e0a17 */
[----:B------:R-:W-:Y:S01]  /*1b00*/  LEA.HI.X.SX32 R19, R5, UR7, 0x1, P1 ;  /* 0x0000000705137c11 */ /* 0x000fe200088f0eff */
[----:B------:R-:W-:Y:S01]  /*1b10*/  @!P2 IMAD.MOV R8, RZ, RZ, -R8 ;  /* 0x000000ffff08a224 */ /* 0x000fe200078e0a08 */
[----:B------:R-:W-:-:S02]  /*1b20*/  SEL R7, R10, R13, !P0 ;  /* 0x0000000d0a077207 */ /* 0x000fc40004000000 */
[C---:B------:R-:W-:Y:S01]  /*1b30*/  SEL R11, R10.reuse, R15, !P0 ;  /* 0x0000000f0a0b7207 */ /* 0x040fe20004000000 */
[----:B------:R0:W2:Y:S01]  /*1b40*/  LDG.E.U8 R20, desc[UR8][R18.64] ;  /* 0x0000000812147981 */ /* 0x0000a2000c1e1100 */
[C---:B------:R-:W-:Y:S02]  /*1b50*/  SEL R2, R10.reuse, R23, !P0 ;  /* 0x000000170a027207 */ /* 0x040fe40004000000 */
[C---:B------:R-:W-:Y:S02]  /*1b60*/  SEL R17, R10.reuse, R8, !P0 ;  /* 0x000000080a117207 */ /* 0x040fe40004000000 */
[----:B------:R-:W-:Y:S02]  /*1b70*/  SEL R5, R10, R21, !P0 ;  /* 0x000000150a057207 */ /* 0x000fe40004000000 */
[----:B------:R-:W-:Y:S02]  /*1b80*/  IADD3 R12, P2, PT, R6, UR6, RZ ;  /* 0x00000006060c7c10 */ /* 0x000fe4000ff5e0ff */
[----:B------:R-:W-:-:S02]  /*1b90*/  IADD3 R8, P0, PT, R9, UR6, RZ ;  /* 0x0000000609087c10 */ /* 0x000fc4000ff1e0ff */
[----:B------:R-:W-:Y:S02]  /*1ba0*/  LEA.HI.X.SX32 R13, R6, UR7, 0x1, P2 ;  /* 0x00000007060d7c11 */ /* 0x000fe400090f0eff */
[----:B------:R-:W-:Y:S02]  /*1bb0*/  LEA.HI.X.SX32 R9, R9, UR7, 0x1, P0 ;  /* 0x0000000709097c11 */ /* 0x000fe400080f0eff */
[----:B------:R-:W-:Y:S01]  /*1bc0*/  IADD3 R6, P1, PT, R7, UR6, RZ ;  /* 0x0000000607067c10 */ /* 0x000fe2000ff3e0ff */
[----:B------:R-:W3:Y:S01]  /*1bd0*/  LDG.E.U8 R12, desc[UR8][R12.64] ;  /* 0x000000080c0c7981 */ /* 0x000ee2000c1e1100 */
[----:B------:R-:W-:Y:S02]  /*1be0*/  IADD3 R10, P0, PT, R11, UR6, RZ ;  /* 0x000000060b0a7c10 */ /* 0x000fe4000ff1e0ff */
[----:B------:R-:W-:Y:S01]  /*1bf0*/  LEA.HI.X.SX32 R7, R7, UR7, 0x1, P1 ;  /* 0x0000000707077c11 */ /* 0x000fe200088f0eff */
[----:B------:R-:W4:Y:S01]  /*1c00*/  LDG.E.U8 R8, desc[UR8][R8.64] ;  /* 0x0000000808087981 */ /* 0x000f22000c1e1100 */
[----:B------:R-:W-:-:S02]  /*1c10*/  LEA.HI.X.SX32 R11, R11, UR7, 0x1, P0 ;  /* 0x000000070b0b7c11 */ /* 0x000fc400080f0eff */
[C---:B------:R-:W-:Y:S01]  /*1c20*/  IADD3 R14, P1, PT, R2.reuse, UR6, RZ ;  /* 0x00000006020e7c10 */ /* 0x040fe2000ff3e0ff */
[----:B------:R-:W5:Y:S01]  /*1c30*/  LDG.E.U8 R6, desc[UR8][R6.64] ;  /* 0x0000000806067981 */ /* 0x000f62000c1e1100 */
[----:B------:R-:W-:Y:S02]  /*1c40*/  IADD3 R16, P2, PT, R17, UR6, RZ ;  /* 0x0000000611107c10 */ /* 0x000fe4000ff5e0ff */
[----:B0-----:R-:W-:Y:S01]  /*1c50*/  IADD3 R18, P0, PT, R5, UR6, RZ ;  /* 0x0000000605127c10 */ /* 0x001fe2000ff1e0ff */
[----:B------:R-:W5:Y:S01]  /*1c60*/  LDG.E.U8 R10, desc[UR8][R10.64] ;  /* 0x000000080a0a7981 */ /* 0x000f62000c1e1100 */
[----:B------:R-:W-:Y:S02]  /*1c70*/  LEA.HI.X.SX32 R15, R2, UR7, 0x1, P1 ;  /* 0x00000007020f7c11 */ /* 0x000fe400088f0eff */
[----:B------:R-:W-:Y:S02]  /*1c80*/  LEA.HI.X.SX32 R17, R17, UR7, 0x1, P2 ;  /* 0x0000000711117c11 */ /* 0x000fe400090f0eff */
[----:B------:R-:W-:Y:S01]  /*1c90*/  LEA.HI.X.SX32 R19, R5, UR7, 0x1, P0 ;  /* 0x0000000705137c11 */ /* 0x000fe200080f0eff */
[----:B------:R-:W5:Y:S04]  /*1ca0*/  LDG.E.U8 R14, desc[UR8][R14.64] ;  /* 0x000000080e0e7981 */ /* 0x000f68000c1e1100 */
[----:B------:R-:W5:Y:S04]  /*1cb0*/  LDG.E.U8 R16, desc[UR8][R16.64] ;  /* 0x0000000810107981 */ /* 0x000f68000c1e1100 */
[----:B------:R-:W5:Y:S01]  /*1cc0*/  LDG.E.U8 R18, desc[UR8][R18.64] ;  /* 0x0000000812127981 */ /* 0x000f62000c1e1100 */
[----:B------:R-:W-:Y:S01]  /*1cd0*/  IMAD.IADD R5, R1, 0x1, R0 ;  /* 0x0000000101057824 */ /* 0x000fe200078e0200 */
[----:B------:R-:W-:-:S04]  /*1ce0*/  IADD3 R0, PT, PT, R0, 0x8, RZ ;  /* 0x0000000800007810 */ /* 0x000fc80007ffe0ff */
[----:B--2---:R1:W-:Y:S04]  /*1cf0*/  STL.U8 [R5], R20 ;  /* 0x0000001405007387 */ /* 0x0043e80000100000 */
[----:B---3--:R1:W-:Y:S04]  /*1d00*/  STL.U8 [R5+0x1], R12 ;  /* 0x0000010c05007387 */ /* 0x0083e80000100000 */
[----:B----4-:R1:W-:Y:S04]  /*1d10*/  STL.U8 [R5+0x2], R8 ;  /* 0x0000020805007387 */ /* 0x0103e80000100000 */
[----:B-----5:R1:W-:Y:S04]  /*1d20*/  STL.U8 [R5+0x3], R6 ;  /* 0x0000030605007387 */ /* 0x0203e80000100000 */
[----:B------:R1:W-:Y:S04]  /*1d30*/  STL.U8 [R5+0x4], R10 ;  /* 0x0000040a05007387 */ /* 0x0003e80000100000 */
[----:B------:R1:W-:Y:S04]  /*1d40*/  STL.U8 [R5+0x5], R14 ;  /* 0x0000050e05007387 */ /* 0x0003e80000100000 */
[----:B------:R1:W-:Y:S04]  /*1d50*/  STL.U8 [R5+0x6], R16 ;  /* 0x0000061005007387 */ /* 0x0003e80000100000 */
[----:B------:R1:W-:Y:S02]  /*1d60*/  STL.U8 [R5+0x7], R18 ;  /* 0x0000071205007387 */ /* 0x0003e40000100000 */
.L_x_3:
[----:B------:R-:W-:Y:S05]  /*1d70*/  BRA.U !UP1, `(.L_x_0) ;  /* 0x0000000509e47547 */ /* 0x000fea000b800000 */
[----:B------:R-:W-:Y:S02]  /*1d80*/  UISETP.GE.U32.AND UP0, UPT, UR4, 0x4, UPT ;  /* 0x000000040400788c */ /* 0x000fe4000bf06070 */
[----:B------:R-:W-:-:S04]  /*1d90*/  ULOP3.LUT UR5, UR5, 0x3, URZ, 0xc0, !UPT ;  /* 0x0000000305057892 */ /* 0x000fc8000f8ec0ff */
[----:B------:R-:W-:-:S03]  /*1da0*/  UISETP.NE.AND UP1, UPT, UR5, URZ, UPT ;  /* 0x000000ff0500728c */ /* 0x000fc6000bf25270 */
[----:B------:R-:W-:Y:S08]  /*1db0*/  BRA.U !UP0, `(.L_x_4) ;  /* 0x00000005083c7547 */ /* 0x000ff0000b800000 */
[----:B------:R-:W2:Y:S01]  /*1dc0*/  LDC R2, c[0x0][0x388] ;  /* 0x0000e200ff027b82 */ /* 0x000ea20000000800 */
[----:B-1----:R-:W-:Y:S01]  /*1dd0*/  IMAD.IADD R6, R3, 0x1, R0 ;  /* 0x0000000103067824 */ /* 0x002fe200078e0200 */
[----:B------:R-:W1:Y:S03]  /*1de0*/  LDCU.64 UR6, c[0x0][0x380] ;  /* 0x00007000ff0677ac */ /* 0x000e660008000a00 */
[----:B------:R-:W-:Y:S01]  /*1df0*/  VIADD R7, R6, 0x2 ;  /* 0x0000000206077836 */ /* 0x000fe20000000000 */
[----:B------:R-:W-:-:S04]  /*1e00*/  IABS R14, R6 ;  /* 0x00000006000e7213 */ /* 0x000fc80000000000 */
[----:B------:R-:W-:Y:S02]  /*1e10*/  IABS R18, R7 ;  /* 0x0000000700127213 */ /* 0x000fe40000000000 */
[----:B------:R-:W-:Y:S02]  /*1e20*/  ISETP.GE.AND P5, PT, R7, RZ, PT ;  /* 0x000000ff0700720c */ /* 0x000fe40003fa6270 */
[-C--:B--2---:R-:W-:Y:S02]  /*1e30*/  IABS R5, R2.reuse ;  /* 0x0000000200057213 */ /* 0x084fe40000000000 */
[----:B------:R-:W-:Y:S02]  /*1e40*/  LOP3.LUT R7, RZ, R2, RZ, 0x33, !PT ;  /* 0x00000002ff077212 */ /* 0x000fe400078e33ff */
[----:B0-----:R-:W0:Y:S08]  /*1e50*/  I2F.RP R9, R5 ;  /* 0x0000000500097306 */ /* 0x001e300000209400 */
[----:B0-----:R-:W0:Y:S02]  /*1e60*/  MUFU.RCP R9, R9 ;  /* 0x0000000900097308 */ /* 0x001e240000001000 */
[----:B0-----:R-:W-:-:S02]  /*1e70*/  VIADD R10, R9, 0xffffffe ;  /* 0x0ffffffe090a7836 */ /* 0x001fc40000000000 */
[----:B------:R-:W-:-:S04]  /*1e80*/  VIADD R9, R6, 0x3 ;  /* 0x0000000306097836 */ /* 0x000fc80000000000 */
[----:B------:R0:W2:Y:S01]  /*1e90*/  F2I.FTZ.U32.TRUNC.NTZ R11, R10 ;  /* 0x0000000a000b7305 */ /* 0x0000a2000021f000 */
[----:B------:R-:W-:Y:S01]  /*1ea0*/  IABS R20, R9 ;  /* 0x0000000900147213 */ /* 0x000fe20000000000 */
[----:B0-----:R-:W-:Y:S02]  /*1eb0*/  IMAD.MOV.U32 R10, RZ, RZ, RZ ;  /* 0x000000ffff0a7224 */ /* 0x001fe400078e00ff */
[----:B--2---:R-:W-:-:S04]  /*1ec0*/  IMAD.MOV R8, RZ, RZ, -R11 ;  /* 0x000000ffff087224 */ /* 0x004fc800078e0a0b */
[----:B------:R-:W-:Y:S02]  /*1ed0*/  IMAD R13, R8, R5, RZ ;  /* 0x00000005080d7224 */ /* 0x000fe400078e02ff */
[----:B------:R-:W-:Y:S02]  /*1ee0*/  VIADD R8, R6, 0x1 ;  /* 0x0000000106087836 */ /* 0x000fe40000000000 */
[----:B------:R-:W-:-:S03]  /*1ef0*/  IMAD.HI.U32 R13, R11, R13, R10 ;  /* 0x0000000d0b0d7227 */ /* 0x000fc600078e000a */
[----:B------:R-:W-:Y:S02]  /*1f00*/  IABS R16, R8 ;  /* 0x0000000800107213 */ /* 0x000fe40000000000 */
[----:B------:R-:W-:Y:S01]  /*1f10*/  ISETP.GE.AND P4, PT, R8, RZ, PT ;  /* 0x000000ff0800720c */ /* 0x000fe20003f86270 */
[----:B------:R-:W-:-:S04]  /*1f20*/  IMAD.HI.U32 R12, R13, R18, RZ ;  /* 0x000000120d0c7227 */ /* 0x000fc800078e00ff */
[----:B------:R-:W-:-:S04]  /*1f30*/  IMAD.HI.U32 R11, R13, R16, RZ ;  /* 0x000000100d0b7227 */ /* 0x000fc800078e00ff */
[----:B------:R-:W-:Y:S02]  /*1f40*/  IMAD.MOV R11, RZ, RZ, -R11 ;  /* 0x000000ffff0b7224 */ /* 0x000fe400078e0a0b */
[----:B------:R-:W-:-:S04]  /*1f50*/  IMAD.HI.U32 R10, R13, R14, RZ ;  /* 0x0000000e0d0a7227 */ /* 0x000fc800078e00ff */
[----:B------:R-:W-:Y:S02]  /*1f60*/  IMAD.MOV R15, RZ, RZ, -R12 ;  /* 0x000000ffff0f7224 */ /* 0x000fe400078e0a0c */
[----:B------:R-:W-:Y:S02]  /*1f70*/  IMAD R12, R5, R11, R16 ;  /* 0x0000000b050c7224 */ /* 0x000fe400078e0210 */
[----:B------:R-:W-:Y:S02]  /*1f80*/  IMAD.MOV R10, RZ, RZ, -R10 ;  /* 0x000000ffff0a7224 */ /* 0x000fe400078e0a0a */
[----:B------:R-:W-:Y:S01]  /*1f90*/  IMAD.HI.U32 R13, R13, R20, RZ ;  /* 0x000000140d0d7227 */ /* 0x000fe200078e00ff */
[----:B------:R-:W-:-:S03]  /*1fa0*/  ISETP.GT.U32.AND P1, PT, R5, R12, PT ;  /* 0x0000000c0500720c */ /* 0x000fc60003f24070 */
[C---:B------:R-:W-:Y:S02]  /*1fb0*/  IMAD R10, R5.reuse, R10, R14 ;  /* 0x0000000a050a7224 */ /* 0x040fe400078e020e */
[----:B------:R-:W-:Y:S02]  /*1fc0*/  IMAD.MOV R13, RZ, RZ, -R13 ;  /* 0x000000ffff0d7224 */ /* 0x000fe400078e0a0d */
[C---:B------:R-:W-:Y:S01]  /*1fd0*/  IMAD R14, R5.reuse, R15, R18 ;  /* 0x0000000f050e7224 */ /* 0x040fe200078e0212 */
[C---:B------:R-:W-:Y:S01]  /*1fe0*/  ISETP.GT.U32.AND P0, PT, R5.reuse, R10, PT ;  /* 0x0000000a0500720c */ /* 0x040fe20003f04070 */
[----:B------:R-:W-:-:S03]  /*1ff0*/  IMAD R16, R5, R13, R20 ;  /* 0x0000000d05107224 */ /* 0x000fc600078e0214 */
[C---:B------:R-:W-:Y:S01]  /*2000*/  ISETP.GT.U32.AND P2, PT, R5.reuse, R14, PT ;  /* 0x0000000e0500720c */ /* 0x040fe20003f44070 */
[----:B------:R-:W-:Y:S01]  /*2010*/  @!P1 IMAD.IADD R12, R12, 0x1, -R5 ;  /* 0x000000010c0c9824 */ /* 0x000fe200078e0a05 */
[----:B------:R-:W-:-:S04]  /*2020*/  ISETP.GT.U32.AND P3, PT, R5, R16, PT ;  /* 0x000000100500720c */ /* 0x000fc80003f64070 */
[----:B------:R-:W-:-:S03]  /*2030*/  ISETP.GT.U32.AND P6, PT, R5, R12, PT ;  /* 0x0000000c0500720c */ /* 0x000fc60003fc4070 */
[----:B------:R-:W-:-:S04]  /*2040*/  @!P0 IMAD.IADD R10, R10, 0x1, -R5 ;  /* 0x000000010a0a8824 */ /* 0x000fc800078e0a05 */
[--C-:B------:R-:W-:Y:S01]  /*2050*/  @!P2 IMAD.IADD R14, R14, 0x1, -R5.reuse ;  /* 0x000000010e0ea824 */ /* 0x100fe200078e0a05 */
[C---:B------:R-:W-:Y:S01]  /*2060*/  ISETP.GT.U32.AND P0, PT, R5.reuse, R10, PT ;  /* 0x0000000a0500720c */ /* 0x040fe20003f04070 */
[--C-:B------:R-:W-:Y:S01]  /*2070*/  @!P3 IMAD.IADD R16, R16, 0x1, -R5.reuse ;  /* 0x000000011010b824 */ /* 0x100fe200078e0a05 */
[----:B------:R-:W-:Y:S02]  /*2080*/  ISETP.GE.AND P3, PT, R6, RZ, PT ;  /* 0x000000ff0600720c */ /* 0x000fe40003f66270 */
[C---:B------:R-:W-:Y:S01]  /*2090*/  ISETP.GT.U32.AND P1, PT, R5.reuse, R14, PT ;  /* 0x0000000e0500720c */ /* 0x040fe20003f24070 */
[----:B------:R-:W-:Y:S01]  /*20a0*/  @!P6 IMAD.IADD R12, R12, 0x1, -R5 ;  /* 0x000000010c0ce824 */ /* 0x000fe200078e0a05 */
[----:B------:R-:W-:Y:S02]  /*20b0*/  ISETP.GT.U32.AND P2, PT, R5, R16, PT ;  /* 0x000000100500720c */ /* 0x000fe40003f44070 */
[----:B------:R-:W-:Y:S01]  /*20c0*/  ISETP.GE.AND P6, PT, R9, RZ, PT ;  /* 0x000000ff0900720c */ /* 0x000fe20003fc6270 */
[----:B------:R-:W-:-:S04]  /*20d0*/  @!P4 IMAD.MOV R12, RZ, RZ, -R12 ;  /* 0x000000ffff0cc224 */ /* 0x000fc800078e0a0c */
[----:B------:R-:W-:-:S04]  /*20e0*/  @!P0 IMAD.IADD R10, R10, 0x1, -R5 ;  /* 0x000000010a0a8824 */ /* 0x000fc800078e0a05 */
[--C-:B------:R-:W-:Y:S01]  /*20f0*/  @!P1 IMAD.IADD R14, R14, 0x1, -R5.reuse ;  /* 0x000000010e0e9824 */ /* 0x100fe200078e0a05 */
[----:B------:R-:W-:Y:S01]  /*2100*/  ISETP.NE.AND P1, PT, R2, RZ, PT ;  /* 0x000000ff0200720c */ /* 0x000fe20003f25270 */
[----:B------:R-:W-:Y:S02]  /*2110*/  @!P3 IMAD.MOV R10, RZ, RZ, -R10 ;  /* 0x000000ffff0ab224 */ /* 0x000fe400078e0a0a */
[----:B------:R-:W-:Y:S01]  /*2120*/  @!P2 IMAD.IADD R16, R16, 0x1, -R5 ;  /* 0x000000011010a824 */ /* 0x000fe200078e0a05 */
[----:B------:R-:W-:Y:S02]  /*2130*/  @!P5 IADD3 R14, PT, PT, -R14, RZ, RZ ;  /* 0x000000ff0e0ed210 */ /* 0x000fe40007ffe1ff */
[C---:B------:R-:W-:Y:S01]  /*2140*/  SEL R2, R7.reuse, R10, !P1 ;  /* 0x0000000a07027207 */ /* 0x040fe20004800000 */
[----:B------:R-:W-:Y:S01]  /*2150*/  @!P6 IMAD.MOV R16, RZ, RZ, -R16 ;  /* 0x000000ffff10e224 */ /* 0x000fe200078e0a10 */
[----:B------:R-:W-:Y:S02]  /*2160*/  SEL R5, R7, R12, !P1 ;  /* 0x0000000c07057207 */ /* 0x000fe40004800000 */
[----:B-1----:R-:W-:-:S02]  /*2170*/  IADD3 R6, P0, PT, R2, UR6, RZ ;  /* 0x0000000602067c10 */ /* 0x002fc4000ff1e0ff */
[C---:B------:R-:W-:Y:S02]  /*2180*/  SEL R14, R7.reuse, R14, !P1 ;  /* 0x0000000e070e7207 */ /* 0x040fe40004800000 */
[----:B------:R-:W-:Y:S02]  /*2190*/  SEL R16, R7, R16, !P1 ;  /* 0x0000001007107207 */ /* 0x000fe40004800000 */
[----:B------:R-:W-:Y:S02]  /*21a0*/  LEA.HI.X.SX32 R7, R2, UR7, 0x1, P0 ;  /* 0x0000000702077c11 */ /* 0x000fe400080f0eff */
[----:B------:R-:W-:Y:S02]  /*21b0*/  IADD3 R8, P1, PT, R5, UR6, RZ ;  /* 0x0000000605087c10 */ /* 0x000fe4000ff3e0ff */
[----:B------:R-:W-:Y:S01]  /*21c0*/  IADD3 R10, P2, PT, R14, UR6, RZ ;  /* 0x000000060e0a7c10 */ /* 0x000fe2000ff5e0ff */
[----:B------:R-:W2:Y:S01]  /*21d0*/  LDG.E.U8 R6, desc[UR8][R6.64] ;  /* 0x0000000806067981 */ /* 0x000ea2000c1e1100 */
[----:B------:R-:W-:-:S02]  /*21e0*/  IADD3 R12, P0, PT, R16, UR6, RZ ;  /* 0x00000006100c7c10 */ /* 0x000fc4000ff1e0ff */
[----:B------:R-:W-:Y:S02]  /*21f0*/  LEA.HI.X.SX32 R9, R5, UR7, 0x1, P1 ;  /* 0x0000000705097c11 */ /* 0x000fe400088f0eff */
[----:B------:R-:W-:Y:S02]  /*2200*/  LEA.HI.X.SX32 R11, R14, UR7, 0x1, P2 ;  /* 0x000000070e0b7c11 */ /* 0x000fe400090f0eff */
[----:B------:R-:W-:Y:S01]  /*2210*/  LEA.HI.X.SX32 R13, R16, UR7, 0x1, P0 ;  /* 0x00000007100d7c11 */ /* 0x000fe200080f0eff */
[----:B------:R-:W3:Y:S04]  /*2220*/  LDG.E.U8 R8, desc[UR8][R8.64] ;  /* 0x0000000808087981 */ /* 0x000ee8000c1e1100 */
[----:B------:R-:W4:Y:S04]  /*2230*/  LDG.E.U8 R10, desc[UR8][R10.64] ;  /* 0x000000080a0a7981 */ /* 0x000f28000c1e1100 */
[----:B------:R-:W5:Y:S01]  /*2240*/  LDG.E.U8 R12, desc[UR8][R12.64] ;  /* 0x000000080c0c7981 */ /* 0x000f62000c1e1100 */
[----:B------:R-:W-:-:S02]  /*2250*/  IMAD.IADD R5, R1, 0x1, R0 ;  /* 0x0000000101057824 */ /* 0x000fc400078e0200 */
[----:B------:R-:W-:-:S03]  /*2260*/  VIADD R0, R0, 0x4 ;  /* 0x0000000400007836 */ /* 0x000fc60000000000 */
[----:B--2---:R2:W-:Y:S04]  /*2270*/  STL.U8 [R5], R6 ;  /* 0x0000000605007387 */ /* 0x0045e80000100000 */
[----:B---3--:R2:W-:Y:S04]  /*2280*/  STL.U8 [R5+0x1], R8 ;  /* 0x0000010805007387 */ /* 0x0085e80000100000 */
[----:B----4-:R2:W-:Y:S04]  /*2290*/  STL.U8 [R5+0x2], R10 ;  /* 0x0000020a05007387 */ /* 0x0105e80000100000 */
[----:B-----5:R2:W-:Y:S02]  /*22a0*/  STL.U8 [R5+0x3], R12 ;  /* 0x0000030c05007387 */ /* 0x0205e40000100000 */
.L_x_4:
[----:B------:R-:W-:Y:S05]  /*22b0*/  BRA.U !UP1, `(.L_x_0) ;  /* 0x0000000109947547 */ /* 0x000fea000b800000 */
[----:B-12---:R-:W1:Y:S01]  /*22c0*/  LDC R5, c[0x0][0x388] ;  /* 0x0000e200ff057b82 */ /* 0x006e620000000800 */
[----:B------:R-:W2:Y:S01]  /*22d0*/  LDCU.64 UR6, c[0x0][0x380] ;  /* 0x00007000ff0677ac */ /* 0x000ea20008000a00 */
[----:B------:R-:W-:-:S06]  /*22e0*/  UMOV UR4, URZ ;  /* 0x000000ff00047c82 */ /* 0x000fcc0008000000 */
[----:B0-----:R-:W0:Y:S01]  /*22f0*/  LDC R10, c[0x0][0x388] ;  /* 0x0000e200ff0a7b82 */ /* 0x001e220000000800 */
[-C--:B-1----:R-:W-:Y:S02]  /*2300*/  IABS R2, R5.reuse ;  /* 0x0000000500027213 */ /* 0x082fe40000000000 */
[----:B------:R-:W-:Y:S02]  /*2310*/  ISETP.NE.AND P2, PT, R5, RZ, PT ;  /* 0x000000ff0500720c */ /* 0x000fe40003f45270 */
[----:B------:R-:W1:Y:S08]  /*2320*/  I2F.RP R8, R2 ;  /* 0x0000000200087306 */ /* 0x000e700000209400 */
[----:B-1----:R-:W1:Y:S02]  /*2330*/  MUFU.RCP R8, R8 ;  /* 0x0000000800087308 */ /* 0x002e640000001000 */
[----:B-1----:R-:W-:Y:S01]  /*2340*/  VIADD R6, R8, 0xffffffe ;  /* 0x0ffffffe08067836 */ /* 0x002fe20000000000 */
[----:B------:R-:W-:-:S05]  /*2350*/  LOP3.LUT R8, RZ, R5, RZ, 0x33, !PT ;  /* 0x00000005ff087212 */ /* 0x000fca00078e33ff */
[----:B------:R1:W3:Y:S02]  /*2360*/  F2I.FTZ.U32.TRUNC.NTZ R7, R6 ;  /* 0x0000000600077305 */ /* 0x0002e4000021f000 */
[----:B-1----:R-:W-:Y:S02]  /*2370*/  IMAD.MOV.U32 R6, RZ, RZ, RZ ;  /* 0x000000ffff067224 */ /* 0x002fe400078e00ff */
[----:B---3--:R-:W-:-:S04]  /*2380*/  IMAD.MOV R9, RZ, RZ, -R7 ;  /* 0x000000ffff097224 */ /* 0x008fc800078e0a07 */
[----:B------:R-:W-:-:S04]  /*2390*/  IMAD R9, R9, R2, RZ ;  /* 0x0000000209097224 */ /* 0x000fc800078e02ff */
[----:B0-2---:R-:W-:-:S07]  /*23a0*/  IMAD.HI.U32 R9, R7, R9, R6 ;  /* 0x0000000907097227 */ /* 0x005fce00078e0006 */
.L_x_5:
[----:B------:R-:W-:Y:S01]  /*23b0*/  IMAD.IADD R7, R3, 0x1, R0 ;  /* 0x0000000103077824 */ /* 0x000fe200078e0200 */
[----:B------:R-:W-:-:S04]  /*23c0*/  IABS R12, R10 ;  /* 0x0000000a000c7213 */ /* 0x000fc80000000000 */
[----:B---3--:R-:W-:Y:S02]  /*23d0*/  IABS R6, R7 ;  /* 0x0000000700067213 */ /* 0x008fe40000000000 */
[----:B------:R-:W-:-:S03]  /*23e0*/  ISETP.GE.AND P1, PT, R7, RZ, PT ;  /* 0x000000ff0700720c */ /* 0x000fc60003f26270 */
[----:B------:R-:W-:-:S04]  /*23f0*/  IMAD.HI.U32 R5, R9, R6, RZ ;  /* 0x0000000609057227 */ /* 0x000fc800078e00ff */
[----:B------:R-:W-:-:S04]  /*2400*/  IMAD.MOV R5, RZ, RZ, -R5 ;  /* 0x000000ffff057224 */ /* 0x000fc800078e0a05 */
[----:B------:R-:W-:-:S05]  /*2410*/  IMAD R5, R12, R5, R6 ;  /* 0x000000050c057224 */ /* 0x000fca00078e0206 */
[----:B------:R-:W-:-:S13]  /*2420*/  ISETP.GT.U32.AND P0, PT, R2, R5, PT ;  /* 0x000000050200720c */ /* 0x000fda0003f04070 */
[----:B------:R-:W-:-:S05]  /*2430*/  @!P0 IMAD.IADD R5, R5, 0x1, -R12 ;  /* 0x0000000105058824 */ /* 0x000fca00078e0a0c */
[----:B------:R-:W-:-:S13]  /*2440*/  ISETP.GT.U32.AND P0, PT, R2, R5, PT ;  /* 0x000000050200720c */ /* 0x000fda0003f04070 */
[----:B------:R-:W-:-:S04]  /*2450*/  @!P0 IMAD.IADD R5, R5, 0x1, -R12 ;  /* 0x0000000105058824 */ /* 0x000fc800078e0a0c */
[----:B------:R-:W-:-:S05]  /*2460*/  @!P1 IMAD.MOV R5, RZ, RZ, -R5 ;  /* 0x000000ffff059224 */ /* 0x000fca00078e0a05 */
[----:B------:R-:W-:-:S04]  /*2470*/  SEL R5, R8, R5, !P2 ;  /* 0x0000000508057207 */ /* 0x000fc80005000000 */
[----:B------:R-:W-:-:S04]  /*2480*/  IADD3 R6, P0, PT, R5, UR6, RZ ;  /* 0x0000000605067c10 */ /* 0x000fc8000ff1e0ff */
[----:B------:R-:W-:-:S05]  /*2490*/  LEA.HI.X.SX32 R7, R5, UR7, 0x1, P0 ;  /* 0x0000000705077c11 */ /* 0x000fca00080f0eff */
[----:B------:R-:W2:Y:S01]  /*24a0*/  LDG.E.U8 R6, desc[UR8][R6.64] ;  /* 0x0000000806067981 */ /* 0x000ea2000c1e1100 */
[----:B------:R-:W-:Y:S01]  /*24b0*/  IMAD.IADD R5, R1, 0x1, R0 ;  /* 0x0000000101057824 */ /* 0x000fe200078e0200 */
[----:B------:R-:W-:Y:S01]  /*24c0*/  UIADD3 UR4, UPT, UPT, UR4, 0x1, URZ ;  /* 0x0000000104047890 */ /* 0x000fe2000fffe0ff */
[----:B------:R-:W-:-:S03]  /*24d0*/  VIADD R0, R0, 0x1 ;  /* 0x0000000100007836 */ /* 0x000fc60000000000 */
[----:B------:R-:W-:Y:S01]  /*24e0*/  UISETP.NE.AND UP0, UPT, UR4, UR5, UPT ;  /* 0x000000050400728c */ /* 0x000fe2000bf05270 */
[----:B--2---:R3:W-:Y:S08]  /*24f0*/  STL.U8 [R5], R6 ;  /* 0x0000000605007387 */ /* 0x0047f00000100000 */
[----:B------:R-:W-:Y:S05]  /*2500*/  BRA.U UP0, `(.L_x_5) ;  /* 0xfffffffd00a87547 */ /* 0x000fea000b83ffff */
.L_x_0:
[----:B-1----:R-:W1:Y:S08]  /*2510*/  LDC R16, c[0x0][0x38c] ;  /* 0x0000e300ff107b82 */ /* 0x002e700000000800 */
[----:B--23--:R-:W2:Y:S01]  /*2520*/  LDC.64 R6, c[0x0][0x398] ;  /* 0x0000e600ff067b82 */ /* 0x00cea20000000a00 */
[----:B-1----:R-:W-:-:S05]  /*2530*/  IMAD.IADD R0, R1, 0x1, R16 ;  /* 0x0000000101007824 */ /* 0x002fca00078e0210 */
[----:B------:R1:W-:Y:S04]  /*2540*/  STL.U8 [R0], RZ ;  /* 0x000000ff00007387 */ /* 0x0003e80000100000 */
[----:B------:R-:W3:Y:S01]  /*2550*/  LDL.U8 R5, [R1] ;  /* 0x0000000001057983 */ /* 0x000ee20000100000 */
[----:B--2---:R-:W-:Y:S01]  /*2560*/  IMAD.WIDE R2, R3, 0xe5, R6 ;  /* 0x000000e503027825 */ /* 0x004fe200078e0206 */
[----:B------:R-:W-:Y:S03]  /*2570*/  BSSY.RECONVERGENT B0, `(.L_x_6) ;  /* 0x0000012000007945 */ /* 0x000fe60003800200 */
[----:B------:R-:W-:Y:S02]  /*2580*/  IMAD.MOV.U32 R6, RZ, RZ, R2 ;  /* 0x000000ffff067224 */ /* 0x000fe400078e0002 */
[----:B------:R-:W-:Y:S01]  /*2590*/  IMAD.MOV.U32 R7, RZ, RZ, R3 ;  /* 0x000000ffff077224 */ /* 0x000fe200078e0003 */
[----:B---3--:R-:W-:-:S13]  /*25a0*/  ISETP.NE.AND P0, PT, R5, RZ, PT ;  /* 0x000000ff0500720c */ /* 0x008fda0003f05270 */
[----:B-1----:R-:W-:Y:S05]  /*25b0*/  @!P0 BRA `(.L_x_7) ;  /* 0x0000000000348947 */ /* 0x002fea0003800000 */
[----:B0-----:R-:W-:Y:S01]  /*25c0*/  PRMT R9, R5, 0x7610, R9 ;  /* 0x0000761005097816 */ /* 0x001fe20000000009 */
[----:B------:R-:W-:Y:S02]  /*25d0*/  IMAD.MOV.U32 R5, RZ, RZ, R1 ;  /* 0x000000ffff057224 */ /* 0x000fe400078e0001 */
[----:B------:R-:W-:Y:S02]  /*25e0*/  IMAD.MOV.U32 R6, RZ, RZ, R2 ;  /* 0x000000ffff067224 */ /* 0x000fe400078e0002 */
[----:B------:R-:W-:-:S07]  /*25f0*/  IMAD.MOV.U32 R7, RZ, RZ, R3 ;  /* 0x000000ffff077224 */ /* 0x000fce00078e0003 */
.L_x_8:
[----:B------:R0:W-:Y:S04]  /*2600*/  STG.E.U8 desc[UR8][R6.64], R9 ;  /* 0x0000000906007986 */ /* 0x0001e8000c101108 */
[----:B0-----:R0:W2:Y:S01]  /*2610*/  LDL.U8 R9, [R5+0x1] ;  /* 0x0000010005097983 */ /* 0x0010a20000100000 */
[----:B------:R-:W-:-:S04]  /*2620*/  IADD3 R8, P1, PT, R6, 0x1, RZ ;  /* 0x0000000106087810 */ /* 0x000fc80007f3e0ff */
[----:B------:R-:W-:Y:S01]  /*2630*/  MOV R6, R8 ;  /* 0x0000000800067202 */ /* 0x000fe20000000f00 */
[----:B------:R-:W-:Y:S02]  /*2640*/  IMAD.X R11, RZ, RZ, R7, P1 ;  /* 0x000000ffff0b7224 */ /* 0x000fe400008e0607 */
[----:B0-----:R-:W-:Y:S02]  /*2650*/  VIADD R5, R5, 0x1 ;  /* 0x0000000105057836 */ /* 0x001fe40000000000 */
[----:B------:R-:W-:Y:S01]  /*2660*/  IMAD.MOV.U32 R7, RZ, RZ, R11 ;  /* 0x000000ffff077224 */ /* 0x000fe200078e000b */
[----:B--2---:R-:W-:-:S13]  /*2670*/  ISETP.NE.AND P0, PT, R9, RZ, PT ;  /* 0x000000ff0900720c */ /* 0x004fda0003f05270 */
[----:B------:R-:W-:Y:S05]  /*2680*/  @P0 BRA `(.L_x_8) ;  /* 0xfffffffc00dc0947 */ /* 0x000fea000383ffff */
.L_x_7:
[----:B------:R-:W-:Y:S05]  /*2690*/  BSYNC.RECONVERGENT B0 ;  /* 0x0000000000007941 */ /* 0x000fea0003800200 */
.L_x_6:
[----:B------:R-:W1:Y:S01]  /*26a0*/  LDCU UR4, c[0x0][0x390] ;  /* 0x00007200ff0477ac */ /* 0x000e620008000800 */
[----:B------:R2:W-:Y:S01]  /*26b0*/  STG.E.U8 desc[UR8][R6.64], RZ ;  /* 0x000000ff06007986 */ /* 0x0005e2000c101108 */
[----:B-1----:R-:W-:-:S04]  /*26c0*/  VIMNMX R5, PT, PT, R16, UR4, PT ;  /* 0x0000000410057c48 */ /* 0x002fc8000bfe0100 */
[----:B------:R-:W-:-:S13]  /*26d0*/  ISETP.GE.AND P0, PT, R5, 0x1, PT ;  /* 0x000000010500780c */ /* 0x000fda0003f06270 */
[----:B--2---:R-:W-:Y:S05]  /*26e0*/  @!P0 BRA `(.L_x_9) ;  /* 0x0000002c00a08947 */ /* 0x004fea0003800000 */
[C---:B------:R-:W-:Y:S01]  /*26f0*/  LOP3.LUT R5, R16.reuse, 0xf, RZ, 0xc0, !PT ;  /* 0x0000000f10057812 */ /* 0x040fe200078ec0ff */
[----:B------:R-:W-:Y:S01]  /*2700*/  UMOV UR4, URZ ;  /* 0x000000ff00047c82 */ /* 0x000fe20008000000 */
[C---:B------:R-:W-:Y:S02]  /*2710*/  LOP3.LUT R14, R16.reuse, 0x7, RZ, 0xc0, !PT ;  /* 0x00000007100e7812 */ /* 0x040fe400078ec0ff */
[C---:B------:R-:W-:Y:S02]  /*2720*/  LOP3.LUT R15, R16.reuse, 0x7ffffff0, RZ, 0xc0, !PT ;  /* 0x7ffffff0100f7812 */ /* 0x040fe400078ec0ff */
[----:B------:R-:W-:-:S07]  /*2730*/  LOP3.LUT R16, R16, 0x3, RZ, 0xc0, !PT ;  /* 0x0000000310107812 */ /* 0x000fce00078ec0ff */
.L_x_20:
[----:B-123--:R-:W1:Y:S01]  /*2740*/  LDC R7, c[0x0][0x38c] ;  /* 0x0000e300ff077b82 */ /* 0x00ee620000000800 */
[----:B------:R-:W2:Y:S01]  /*2750*/  LDCU UR5, c[0x0][0x390] ;  /* 0x00007200ff0577ac */ /* 0x000ea20008000800 */
[----:B----4-:R-:W-:Y:S01]  /*2760*/  IMAD.MOV.U32 R6, RZ, RZ, RZ ;  /* 0x000000ffff067224 */ /* 0x010fe200078e00ff */
[----:B------:R-:W-:-:S04]  /*2770*/  UIADD3 UR4, UPT, UPT, UR4, 0x1, URZ ;  /* 0x0000000104047890 */ /* 0x000fc8000fffe0ff */
[----:B--2---:R-:W-:Y:S01]  /*2780*/  UISETP.NE.AND UP0, UPT, UR4, UR5, UPT ;  /* 0x000000050400728c */ /* 0x004fe2000bf05270 */
[----:B-1----:R-:W-:-:S13]  /*2790*/  ISETP.GE.U32.AND P0, PT, R7, 0x10, PT ;  /* 0x000000100700780c */ /* 0x002fda0003f06070 */
[----:B0-----:R-:W-:Y:S05]  /*27a0*/  @!P0 BRA `(.L_x_10) ;  /* 0x0000000000f88947 */ /* 0x001fea0003800000 */
[----:B------:R-:W-:Y:S01]  /*27b0*/  LOP3.LUT R15, R7, 0x7ffffff0, RZ, 0xc0, !PT ;  /* 0x7ffffff0070f7812 */ /* 0x000fe200078ec0ff */
[----:B------:R-:W-:Y:S02]  /*27c0*/  VIADD R7, R1, 0x8 ;  /* 0x0000000801077836 */ /* 0x000fe40000000000 */
[----:B------:R-:W-:Y:S02]  /*27d0*/  VIADD R6, R4, 0x7 ;  /* 0x0000000704067836 */ /* 0x000fe40000000000 */
[----:B0-----:R-:W-:-:S07]  /*27e0*/  IMAD.MOV R8, RZ, RZ, -R15 ;  /* 0x000000ffff087224 */ /* 0x001fce00078e0a0f */
.L_x_11:
[----:B------:R-:W2:Y:S02]  /*27f0*/  LDL R9, [R7+-0x8] ;  /* 0xfffff80007097983 */ /* 0x000ea40000100800 */
[C---:B--2---:R-:W-:Y:S02]  /*2800*/  PRMT R10, R9.reuse, 0x7770, RZ ;  /* 0x00007770090a7816 */ /* 0x044fe400000000ff */
[C---:B------:R-:W-:Y:S02]  /*2810*/  PRMT R11, R9.reuse, 0x7771, RZ ;  /* 0x00007771090b7816 */ /* 0x040fe400000000ff */
[C---:B------:R-:W-:Y:S01]  /*2820*/  PRMT R12, R9.reuse, 0x7772, RZ ;  /* 0x00007772090c7816 */ /* 0x040fe200000000ff */
[----:B------:R-:W-:Y:S01]  /*2830*/  VIADD R13, R10, 0x1 ;  /* 0x000000010a0d7836 */ /* 0x000fe20000000000 */
[----:B------:R-:W-:Y:S01]  /*2840*/  PRMT R9, R9, 0x7773, RZ ;  /* 0x0000777309097816 */ /* 0x000fe200000000ff */
[----:B------:R-:W-:Y:S02]  /*2850*/  VIADD R11, R11, 0x1 ;  /* 0x000000010b0b7836 */ /* 0x000fe40000000000 */
[----:B------:R-:W-:Y:S01]  /*2860*/  VIADD R17, R12, 0x1 ;  /* 0x000000010c117836 */ /* 0x000fe20000000000 */
[----:B------:R-:W-:Y:S01]  /*2870*/  STL.U8 [R6+-0x7], R13 ;  /* 0xfffff90d06007387 */ /* 0x000fe20000100000 */
[----:B------:R-:W-:-:S03]  /*2880*/  VIADD R9, R9, 0x1 ;  /* 0x0000000109097836 */ /* 0x000fc60000000000 */
[----:B------:R0:W-:Y:S04]  /*2890*/  STL.U8 [R6+-0x6], R11 ;  /* 0xfffffa0b06007387 */ /* 0x0001e80000100000 */
[----:B------:R-:W-:Y:S04]  /*28a0*/  STL.U8 [R6+-0x5], R17 ;  /* 0xfffffb1106007387 */ /* 0x000fe80000100000 */
[----:B------:R1:W-:Y:S04]  /*28b0*/  STL.U8 [R6+-0x4], R9 ;  /* 0xfffffc0906007387 */ /* 0x0003e80000100000 */
[----:B------:R-:W2:Y:S02]  /*28c0*/  LDL R10, [R7+-0x4] ;  /* 0xfffffc00070a7983 */ /* 0x000ea40000100800 */
[----:B--2---:R-:W-:-:S02]  /*28d0*/  PRMT R12, R10, 0x7770, RZ ;  /* 0x000077700a0c7816 */ /* 0x004fc400000000ff */
[C---:B------:R-:W-:Y:S02]  /*28e0*/  PRMT R18, R10.reuse, 0x7771, RZ ;  /* 0x000077710a127816 */ /* 0x040fe400000000ff */
[----:B------:R-:W-:Y:S01]  /*28f0*/  PRMT R19, R10, 0x7772, RZ ;  /* 0x000077720a137816 */ /* 0x000fe200000000ff */
[----:B------:R-:W-:Y:S01]  /*2900*/  VIADD R21, R12, 0x1 ;  /* 0x000000010c157836 */ /* 0x000fe20000000000 */
[----:B------:R-:W-:Y:S01]  /*2910*/  PRMT R10, R10, 0x7773, RZ ;  /* 0x000077730a0a7816 */ /* 0x000fe200000000ff */
[----:B------:R-:W-:Y:S02]  /*2920*/  VIADD R23, R18, 0x1 ;  /* 0x0000000112177836 */ /* 0x000fe40000000000 */
[----:B------:R-:W-:Y:S01]  /*2930*/  VIADD R19, R19, 0x1 ;  /* 0x0000000113137836 */ /* 0x000fe20000000000 */
[----:B------:R-:W-:Y:S01]  /*2940*/  STL.U8 [R6+-0x3], R21 ;  /* 0xfffffd1506007387 */ /* 0x000fe20000100000 */
[----:B0-----:R-:W-:-:S03]  /*2950*/  VIADD R11, R10, 0x1 ;  /* 0x000000010a0b7836 */ /* 0x001fc60000000000 */
[----:B------:R-:W-:Y:S04]  /*2960*/  STL.U8 [R6+-0x2], R23 ;  /* 0xfffffe1706007387 */ /* 0x000fe80000100000 */
[----:B------:R-:W-:Y:S04]  /*2970*/  STL.U8 [R6+-0x1], R19 ;  /* 0xffffff1306007387 */ /* 0x000fe80000100000 */
[----:B------:R0:W-:Y:S04]  /*2980*/  STL.U8 [R6], R11 ;  /* 0x0000000b06007387 */ /* 0x0001e80000100000 */
[----:B-1----:R-:W2:Y:S02]  /*2990*/  LDL R9, [R7] ;  /* 0x0000000007097983 */ /* 0x002ea40000100800 */
[----:B--2---:R-:W-:-:S02]  /*29a0*/  PRMT R10, R9, 0x7770, RZ ;  /* 0x00007770090a7816 */ /* 0x004fc400000000ff */
[C---:B------:R-:W-:Y:S02]  /*29b0*/  PRMT R12, R9.reuse, 0x7771, RZ ;  /* 0x00007771090c7816 */ /* 0x040fe400000000ff */
[C---:B------:R-:W-:Y:S01]  /*29c0*/  PRMT R13, R9.reuse, 0x7772, RZ ;  /* 0x00007772090d7816 */ /* 0x040fe200000000ff */
[----:B------:R-:W-:Y:S01]  /*29d0*/  VIADD R17, R10, 0x1 ;  /* 0x000000010a117836 */ /* 0x000fe20000000000 */
[----:B------:R-:W-:Y:S01]  /*29e0*/  PRMT R9, R9, 0x7773, RZ ;  /* 0x0000777309097816 */ /* 0x000fe200000000ff */
[----:B------:R-:W-:Y:S02]  /*29f0*/  VIADD R25, R12, 0x1 ;  /* 0x000000010c197836 */ /* 0x000fe40000000000 */
[----:B------:R-:W-:Y:S01]  /*2a00*/  VIADD R13, R13, 0x1 ;  /* 0x000000010d0d7836 */ /* 0x000fe20000000000 */
[----:B------:R1:W-:Y:S01]  /*2a10*/  STL.U8 [R6+0x1], R17 ;  /* 0x0000011106007387 */ /* 0x0003e20000100000 */
[----:B------:R-:W-:-:S03]  /*2a20*/  VIADD R9, R9, 0x1 ;  /* 0x0000000109097836 */ /* 0x000fc60000000000 */
[----:B------:R-:W-:Y:S04]  /*2a30*/  STL.U8 [R6+0x2], R25 ;  /* 0x0000021906007387 */ /* 0x000fe80000100000 */
[----:B------:R-:W-:Y:S04]  /*2a40*/  STL.U8 [R6+0x3], R13 ;  /* 0x0000030d06007387 */ /* 0x000fe80000100000 */
[----:B------:R-:W-:Y:S04]  /*2a50*/  STL.U8 [R6+0x4], R9 ;  /* 0x0000040906007387 */ /* 0x000fe80000100000 */
[----:B------:R2:W0:Y:S01]  /*2a60*/  LDL R10, [R7+0x4] ;  /* 0x00000400070a7983 */ /* 0x0004220000100800 */
[----:B------:R-:W-:-:S04]  /*2a70*/  IADD3 R8, PT, PT, R8, 0x10, RZ ;  /* 0x0000001008087810 */ /* 0x000fc80007ffe0ff */
[----:B------:R-:W-:Y:S01]  /*2a80*/  ISETP.NE.AND P1, PT, R8, RZ, PT ;  /* 0x000000ff0800720c */ /* 0x000fe20003f25270 */
[----:B--2---:R-:W-:Y:S01]  /*2a90*/  VIADD R7, R7, 0x10 ;  /* 0x0000001007077836 */ /* 0x004fe20000000000 */
[C---:B0-----:R-:W-:Y:S02]  /*2aa0*/  PRMT R11, R10.reuse, 0x7770, RZ ;  /* 0x000077700a0b7816 */ /* 0x041fe400000000ff */
[C---:B------:R-:W-:Y:S02]  /*2ab0*/  PRMT R12, R10.reuse, 0x7771, RZ ;  /* 0x000077710a0c7816 */ /* 0x040fe400000000ff */
[C---:B------:R-:W-:Y:S01]  /*2ac0*/  PRMT R18, R10.reuse, 0x7772, RZ ;  /* 0x000077720a127816 */ /* 0x040fe200000000ff */
[----:B------:R-:W-:Y:S01]  /*2ad0*/  VIADD R11, R11, 0x1 ;  /* 0x000000010b0b7836 */ /* 0x000fe20000000000 */
[----:B------:R-:W-:Y:S01]  /*2ae0*/  PRMT R10, R10, 0x7773, RZ ;  /* 0x000077730a0a7816 */ /* 0x000fe200000000ff */
[----:B------:R-:W-:Y:S02]  /*2af0*/  VIADD R19, R12, 0x1 ;  /* 0x000000010c137836 */ /* 0x000fe40000000000 */
[----:B-1----:R-:W-:Y:S01]  /*2b00*/  VIADD R17, R18, 0x1 ;  /* 0x0000000112117836 */ /* 0x002fe20000000000 */
[----:B------:R-:W-:Y:S01]  /*2b10*/  STL.U8 [R6+0x5], R11 ;  /* 0x0000050b06007387 */ /* 0x000fe20000100000 */
[----:B------:R-:W-:-:S03]  /*2b20*/  VIADD R21, R10, 0x1 ;  /* 0x000000010a157836 */ /* 0x000fc60000000000 */
[----:B------:R-:W-:Y:S04]  /*2b30*/  STL.U8 [R6+0x6], R19 ;  /* 0x0000061306007387 */ /* 0x000fe80000100000 */
[----:B------:R-:W-:Y:S04]  /*2b40*/  STL.U8 [R6+0x7], R17 ;  /* 0x0000071106007387 */ /* 0x000fe80000100000 */
[----:B------:R0:W-:Y:S02]  /*2b50*/  STL.U8 [R6+0x8], R21 ;  /* 0x0000081506007387 */ /* 0x0001e40000100000 */
[----:B0-----:R-:W-:Y:S01]  /*2b60*/  VIADD R6, R6, 0x10 ;  /* 0x0000001006067836 */ /* 0x001fe20000000000 */
[----:B------:R-:W-:Y:S06]  /*2b70*/  @P1 BRA `(.L_x_11) ;  /* 0xfffffffc001c1947 */ /* 0x000fec000383ffff */
[----:B------:R-:W-:-:S07]  /*2b80*/  IMAD.MOV.U32 R6, RZ, RZ, R15 ;  /* 0x000000ffff067224 */ /* 0x000fce00078e000f */
.L_x_10:
[----:B------:R-:W-:-:S13]  /*2b90*/  ISETP.NE.AND P1, PT, R5, RZ, PT ;  /* 0x000000ff0500720c */ /* 0x000fda0003f25270 */
[----:B------:R-:W-:Y:S05]  /*2ba0*/  @!P1 BRA `(.L_x_12) ;  /* 0x00000004000c9947 */ /* 0x000fea0003800000 */
[----:B------:R-:W-:Y:S01]  /*2bb0*/  VIADD R7, R5, 0xffffffff ;  /* 0xffffffff05077836 */ /* 0x000fe20000000000 */
[----:B------:R-:W-:-:S04]  /*2bc0*/  ISETP.NE.AND P2, PT, R14, RZ, PT ;  /* 0x000000ff0e00720c */ /* 0x000fc80003f45270 */
[----:B------:R-:W-:-:S13]  /*2bd0*/  ISETP.GE.U32.AND P1, PT, R7, 0x7, PT ;  /* 0x000000070700780c */ /* 0x000fda0003f26070 */
[----:B------:R-:W-:Y:S05]  /*2be0*/  @!P1 BRA `(.L_x_13) ;  /* 0x00000000006c9947 */ /* 0x000fea0003800000 */
[----:B0-----:R-:W-:-:S05]  /*2bf0*/  IMAD.IADD R13, R1, 0x1, R6 ;  /* 0x00000001010d7824 */ /* 0x001fca00078e0206 */
[----:B------:R-:W2:Y:S01]  /*2c00*/  LDL.U8 R7, [R13] ;  /* 0x000000000d077983 */ /* 0x000ea20000100000 */
[----:B------:R-:W-:Y:S02]  /*2c10*/  IMAD.IADD R12, R6, 0x1, R4 ;  /* 0x00000001060c7824 */ /* 0x000fe400078e0204 */
[----:B--2---:R-:W-:-:S05]  /*2c20*/  VIADD R7, R7, 0x1 ;  /* 0x0000000107077836 */ /* 0x004fca0000000000 */
[----:B------:R0:W-:Y:S04]  /*2c30*/  STL.U8 [R12], R7 ;  /* 0x000000070c007387 */ /* 0x0001e80000100000 */
[----:B------:R-:W2:Y:S02]  /*2c40*/  LDL.U8 R8, [R13+0x1] ;  /* 0x000001000d087983 */ /* 0x000ea40000100000 */
[----:B--2---:R-:W-:-:S05]  /*2c50*/  VIADD R8, R8, 0x1 ;  /* 0x0000000108087836 */ /* 0x004fca0000000000 */
[----:B------:R1:W-:Y:S04]  /*2c60*/  STL.U8 [R12+0x1], R8 ;  /* 0x000001080c007387 */ /* 0x0003e80000100000 */
[----:B------:R-:W2:Y:S02]  /*2c70*/  LDL.U8 R9, [R13+0x2] ;  /* 0x000002000d097983 */ /* 0x000ea40000100000 */
[----:B--2---:R-:W-:-:S05]  /*2c80*/  VIADD R9, R9, 0x1 ;  /* 0x0000000109097836 */ /* 0x004fca0000000000 */
[----:B------:R2:W-:Y:S04]  /*2c90*/  STL.U8 [R12+0x2], R9 ;  /* 0x000002090c007387 */ /* 0x0005e80000100000 */
[----:B------:R-:W3:Y:S02]  /*2ca0*/  LDL.U8 R10, [R13+0x3] ;  /* 0x000003000d0a7983 */ /* 0x000ee40000100000 */
[----:B---3--:R-:W-:-:S05]  /*2cb0*/  VIADD R10, R10, 0x1 ;  /* 0x000000010a0a7836 */ /* 0x008fca0000000000 */
[----:B------:R3:W-:Y:S04]  /*2cc0*/  STL.U8 [R12+0x3], R10 ;  /* 0x0000030a0c007387 */ /* 0x0007e80000100000 */
[----:B------:R-:W4:Y:S02]  /*2cd0*/  LDL.U8 R11, [R13+0x4] ;  /* 0x000004000d0b7983 */ /* 0x000f240000100000 */
[----:B----4-:R-:W-:-:S05]  /*2ce0*/  VIADD R11, R11, 0x1 ;  /* 0x000000010b0b7836 */ /* 0x010fca0000000000 */
[----:B------:R3:W-:Y:S04]  /*2cf0*/  STL.U8 [R12+0x4], R11 ;  /* 0x0000040b0c007387 */ /* 0x0007e80000100000 */
[----:B0-----:R-:W4:Y:S02]  /*2d00*/  LDL.U8 R7, [R13+0x5] ;  /* 0x000005000d077983 */ /* 0x001f240000100000 */
[----:B----4-:R-:W-:-:S05]  /*2d10*/  VIADD R7, R7, 0x1 ;  /* 0x0000000107077836 */ /* 0x010fca0000000000 */
[----:B------:R3:W-:Y:S04]  /*2d20*/  STL.U8 [R12+0x5], R7 ;  /* 0x000005070c007387 */ /* 0x0007e80000100000 */
[----:B-1----:R-:W4:Y:S02]  /*2d30*/  LDL.U8 R8, [R13+0x6] ;  /* 0x000006000d087983 */ /* 0x002f240000100000 */
[----:B----4-:R-:W-:-:S05]  /*2d40*/  VIADD R8, R8, 0x1 ;  /* 0x0000000108087836 */ /* 0x010fca0000000000 */
[----:B------:R3:W-:Y:S04]  /*2d50*/  STL.U8 [R12+0x6], R8 ;  /* 0x000006080c007387 */ /* 0x0007e80000100000 */
[----:B--2---:R-:W2:Y:S01]  /*2d60*/  LDL.U8 R9, [R13+0x7] ;  /* 0x000007000d097983 */ /* 0x004ea20000100000 */
[----:B------:R-:W-:Y:S02]  /*2d70*/  VIADD R6, R6, 0x8 ;  /* 0x0000000806067836 */ /* 0x000fe40000000000 */
[----:B--2---:R-:W-:-:S05]  /*2d80*/  VIADD R9, R9, 0x1 ;  /* 0x0000000109097836 */ /* 0x004fca0000000000 */
[----:B------:R3:W-:Y:S02]  /*2d90*/  STL.U8 [R12+0x7], R9 ;  /* 0x000007090c007387 */ /* 0x0007e40000100000 */
.L_x_13:
[----:B------:R-:W-:Y:S05]  /*2da0*/  @!P2 BRA `(.L_x_12) ;  /* 0x00000000008ca947 */ /* 0x000fea0003800000 */
[----:B---3--:R-:W-:Y:S01]  /*2db0*/  VIADD R7, R14, 0xffffffff ;  /* 0xffffffff0e077836 */ /* 0x008fe20000000000 */
        /* <DEDUP_REMOVED lines=14> */
[----:B------:R-:W2:Y:S01]  /*2ea0*/  LDL.U8 R10, [R11+0x3] ;  /* 0x000003000b0a7983 */ /* 0x000ea20000100000 */
[----:B------:R-:W-:Y:S01]  /*2eb0*/  VIADD R6, R6, 0x4 ;  /* 0x0000000406067836 */ /* 0x000fe20000000000 */
[----:B--2---:R-:W-:-:S05]  /*2ec0*/  IADD3 R10, PT, PT, R10, 0x1, RZ ;  /* 0x000000010a0a7810 */ /* 0x004fca0007ffe0ff */
[----:B------:R1:W-:Y:S02]  /*2ed0*/  STL.U8 [R12+0x3], R10 ;  /* 0x0000030a0c007387 */ /* 0x0003e40000100000 */
.L_x_14:
[----:B------:R-:W-:Y:S05]  /*2ee0*/  @!P2 BRA `(.L_x_12) ;  /* 0x00000000003ca947 */ /* 0x000fea0003800000 */
[----:B01----:R-:W-:-:S05]  /*2ef0*/  IMAD.IADD R8, R1, 0x1, R6 ;  /* 0x0000000101087824 */ /* 0x003fca00078e0206 */
[----:B------:R-:W2:Y:S01]  /*2f00*/  LDL.U8 R7, [R8] ;  /* 0x0000000008077983 */ /* 0x000ea20000100000 */
[----:B------:R-:W-:Y:S01]  /*2f10*/  IMAD.IADD R9, R6, 0x1, R4 ;  /* 0x0000000106097824 */ /* 0x000fe200078e0204 */
[----:B------:R-:W-:Y:S01]  /*2f20*/  ISETP.NE.AND P1, PT, R16, 0x1, PT ;  /* 0x000000011000780c */ /* 0x000fe20003f25270 */
[----:B--2---:R-:W-:-:S05]  /*2f30*/  VIADD R7, R7, 0x1 ;  /* 0x0000000107077836 */ /* 0x004fca0000000000 */
[----:B------:R2:W-:Y:S07]  /*2f40*/  STL.U8 [R9], R7 ;  /* 0x0000000709007387 */ /* 0x0005ee0000100000 */
[----:B------:R-:W-:Y:S05]  /*2f50*/  @!P1 BRA `(.L_x_12) ;  /* 0x0000000000209947 */ /* 0x000fea0003800000 */
[----:B------:R-:W3:Y:S01]  /*2f60*/  LDL.U8 R6, [R8+0x1] ;  /* 0x0000010008067983 */ /* 0x000ee20000100000 */
[----:B------:R-:W-:Y:S01]  /*2f70*/  ISETP.NE.AND P1, PT, R16, 0x2, PT ;  /* 0x000000021000780c */ /* 0x000fe20003f25270 */
[----:B---3--:R-:W-:-:S05]  /*2f80*/  VIADD R6, R6, 0x1 ;  /* 0x0000000106067836 */ /* 0x008fca0000000000 */
[----:B------:R4:W-:Y:S07]  /*2f90*/  STL.U8 [R9+0x1], R6 ;  /* 0x0000010609007387 */ /* 0x0009ee0000100000 */
[----:B------:R-:W-:Y:S05]  /*2fa0*/  @!P1 BRA `(.L_x_12) ;  /* 0x00000000000c9947 */ /* 0x000fea0003800000 */
[----:B----4-:R-:W3:Y:S02]  /*2fb0*/  LDL.U8 R6, [R8+0x2] ;  /* 0x0000020008067983 */ /* 0x010ee40000100000 */
[----:B---3--:R-:W-:-:S05]  /*2fc0*/  VIADD R6, R6, 0x1 ;  /* 0x0000000106067836 */ /* 0x008fca0000000000 */
[----:B------:R0:W-:Y:S02]  /*2fd0*/  STL.U8 [R9+0x2], R6 ;  /* 0x0000020609007387 */ /* 0x0001e40000100000 */
.L_x_12:
[----:B0---4-:R-:W-:Y:S01]  /*2fe0*/  IMAD.MOV.U32 R6, RZ, RZ, RZ ;  /* 0x000000ffff067224 */ /* 0x011fe200078e00ff */
[----:B------:R-:W-:Y:S06]  /*2ff0*/  @!P0 BRA `(.L_x_15) ;  /* 0x0000001000848947 */ /* 0x000fec0003800000 */
[----:B------:R-:W0:Y:S01]  /*3000*/  LDC R6, c[0x0][0x388] ;  /* 0x0000e200ff067b82 */ /* 0x000e220000000800 */
[----:B------:R-:W-:Y:S01]  /*3010*/  IMAD.MOV.U32 R18, RZ, RZ, RZ ;  /* 0x000000ffff127224 */ /* 0x000fe200078e00ff */
[----:B------:R-:W4:Y:S01]  /*3020*/  LDCU.64 UR6, c[0x0][0x380] ;  /* 0x00007000ff0677ac */ /* 0x000f220008000a00 */
[----:B------:R-:W-:Y:S01]  /*3030*/  UMOV UR5, URZ ;  /* 0x000000ff00057c82 */ /* 0x000fe20008000000 */
[----:B0-----:R-:W-:-:S04]  /*3040*/  IABS R17, R6 ;  /* 0x0000000600117213 */ /* 0x001fc80000000000 */
[----:B------:R-:W0:Y:S08]  /*3050*/  I2F.RP R6, R17 ;  /* 0x0000001100067306 */ /* 0x000e300000209400 */
[----:B0-----:R-:W0:Y:S02]  /*3060*/  MUFU.RCP R6, R6 ;  /* 0x0000000600067308 */ /* 0x001e240000001000 */
[----:B0-----:R-:W-:-:S06]  /*3070*/  VIADD R19, R6, 0xffffffe ;  /* 0x0ffffffe06137836 */ /* 0x001fcc0000000000 */
[----:B------:R-:W1:Y:S02]  /*3080*/  F2I.FTZ.U32.TRUNC.NTZ R19, R19 ;  /* 0x0000001300137305 */ /* 0x000e64000021f000 */
[----:B-1-3--:R-:W-:-:S04]  /*3090*/  IMAD.MOV R8, RZ, RZ, -R19 ;  /* 0x000000ffff087224 */ /* 0x00afc800078e0a13 */
[----:B--2---:R-:W-:-:S04]  /*30a0*/  IMAD R7, R8, R17, RZ ;  /* 0x0000001108077224 */ /* 0x004fc800078e02ff */
[----:B----4-:R-:W-:-:S07]  /*30b0*/  IMAD.HI.U32 R18, R19, R7, R18 ;  /* 0x0000000713127227 */ /* 0x010fce00078e0012 */
.L_x_16:
[----:B0-----:R-:W2:Y:S01]  /*30c0*/  LDL.S8 R21, [R4+UR5] ;  /* 0x0000000504157983 */ /* 0x001ea20008100200 */
[----:B------:R-:W0:Y:S03]  /*30d0*/  LDC R9, c[0x0][0x388] ;  /* 0x0000e200ff097b82 */ /* 0x000e260000000800 */
[----:B------:R-:W3:Y:S04]  /*30e0*/  LDL.S8 R6, [R4+UR5+0x1] ;  /* 0x0000010504067983 */ /* 0x000ee80008100200 */
[----:B------:R-:W4:Y:S04]  /*30f0*/  LDL.S8 R8, [R4+UR5+0x3] ;  /* 0x0000030504087983 */ /* 0x000f280008100200 */
[----:B------:R-:W5:Y:S01]  /*3100*/  LDL.S8 R7, [R4+UR5+0x2] ;  /* 0x0000020504077983 */ /* 0x000f620008100200 */
[----:B0-----:R-:W-:-:S04]  /*3110*/  IABS R20, R9 ;  /* 0x0000000900147213 */ /* 0x001fc80000000000 */
[----:B------:R-:W0:Y:S08]  /*3120*/  I2F.RP R12, R20 ;  /* 0x00000014000c7306 */ /* 0x000e300000209400 */
[----:B0-----:R-:W0:Y:S02]  /*3130*/  MUFU.RCP R12, R12 ;  /* 0x0000000c000c7308 */ /* 0x001e240000001000 */
[----:B0-----:R-:W-:-:S06]  /*3140*/  VIADD R19, R12, 0xffffffe ;  /* 0x0ffffffe0c137836 */ /* 0x001fcc0000000000 */
[----:B------:R-:W0:Y:S02]  /*3150*/  F2I.FTZ.U32.TRUNC.NTZ R19, R19 ;  /* 0x0000001300137305 */ /* 0x000e24000021f000 */
[----:B0-----:R-:W-:Y:S01]  /*3160*/  IMAD.MOV R13, RZ, RZ, -R19 ;  /* 0x000000ffff0d7224 */ /* 0x001fe200078e0a13 */
[----:B--2---:R-:W-:-:S05]  /*3170*/  IABS R11, R21 ;  /* 0x00000015000b7213 */ /* 0x004fca0000000000 */
[----:B------:R-:W-:-:S04]  /*3180*/  IMAD.HI.U32 R18, R18, R11, RZ ;  /* 0x0000000b12127227 */ /* 0x000fc800078e00ff */
[----:B------:R-:W-:-:S04]  /*3190*/  IMAD.MOV R18, RZ, RZ, -R18 ;  /* 0x000000ffff127224 */ /* 0x000fc800078e0a12 */
[----:B------:R-:W-:Y:S02]  /*31a0*/  IMAD R10, R20, R18, R11 ;  /* 0x00000012140a7224 */ /* 0x000fe400078e020b */
[----:B------:R-:W-:Y:S02]  /*31b0*/  IMAD R11, R13, R20, RZ ;  /* 0x000000140d0b7224 */ /* 0x000fe400078e02ff */
[----:B------:R-:W-:Y:S01]  /*31c0*/  IMAD.MOV.U32 R18, RZ, RZ, RZ ;  /* 0x000000ffff127224 */ /* 0x000fe200078e00ff */
[----:B------:R-:W-:Y:S02]  /*31d0*/  ISETP.GT.U32.AND P0, PT, R17, R10, PT ;  /* 0x0000000a1100720c */ /* 0x000fe40003f04070 */
[----:B---3--:R-:W-:Y:S01]  /*31e0*/  IABS R12, R6 ;  /* 0x00000006000c7213 */ /* 0x008fe20000000000 */
[----:B------:R-:W-:Y:S01]  /*31f0*/  IMAD.HI.U32 R18, R19, R11, R18 ;  /* 0x0000000b13127227 */ /* 0x000fe200078e0012 */
[----:B----4-:R-:W-:Y:S02]  /*3200*/  IABS R25, R8 ;  /* 0x0000000800197213 */ /* 0x010fe40000000000 */
[----:B-----5:R-:W-:Y:S01]  /*3210*/  IABS R23, R7 ;  /* 0x0000000700177213 */ /* 0x020fe20000000000 */
[----:B------:R-:W-:-:S02]  /*3220*/  IMAD.MOV.U32 R19, RZ, RZ, R12 ;  /* 0x000000ffff137224 */ /* 0x000fc400078e000c */
[----:B------:R-:W-:-:S04]  /*3230*/  IMAD.HI.U32 R13, R18, R25, RZ ;  /* 0x00000019120d7227 */ /* 0x000fc800078e00ff */
[----:B------:R-:W-:-:S04]  /*3240*/  IMAD.HI.U32 R11, R18, R19, RZ ;  /* 0x00000013120b7227 */ /* 0x000fc800078e00ff */
[----:B------:R-:W-:Y:S02]  /*3250*/  @!P0 IMAD.IADD R10, R10, 0x1, -R20 ;  /* 0x000000010a0a8824 */ /* 0x000fe400078e0a14 */
[----:B------:R-:W-:-:S04]  /*3260*/  IMAD.HI.U32 R12, R18, R23, RZ ;  /* 0x00000017120c7227 */ /* 0x000fc800078e00ff */
[----:B------:R-:W-:Y:S01]  /*3270*/  IMAD.MOV R13, RZ, RZ, -R13 ;  /* 0x000000ffff0d7224 */ /* 0x000fe200078e0a0d */
[----:B------:R-:W-:Y:S01]  /*3280*/  ISETP.GT.U32.AND P2, PT, R17, R10, PT ;  /* 0x0000000a1100720c */ /* 0x000fe20003f44070 */
[----:B------:R-:W-:Y:S02]  /*3290*/  IMAD.MOV R11, RZ, RZ, -R11 ;  /* 0x000000ffff0b7224 */ /* 0x000fe400078e0a0b */
[----:B------:R-:W-:Y:S02]  /*32a0*/  IMAD.MOV R12, RZ, RZ, -R12 ;  /* 0x000000ffff0c7224 */ /* 0x000fe400078e0a0c */
[----:B------:R-:W-:Y:S02]  /*32b0*/  IMAD.MOV.U32 R17, RZ, RZ, R20 ;  /* 0x000000ffff117224 */ /* 0x000fe400078e0014 */
[C---:B------:R-:W-:Y:S02]  /*32c0*/  IMAD R13, R20.reuse, R13, R25 ;  /* 0x0000000d140d7224 */ /* 0x040fe400078e0219 */
[----:B------:R-:W-:-:S02]  /*32d0*/  IMAD R11, R20, R11, R19 ;  /* 0x0000000b140b7224 */ /* 0x000fc400078e0213 */
[----:B------:R-:W-:Y:S01]  /*32e0*/  IMAD R12, R20, R12, R23 ;  /* 0x0000000c140c7224 */ /* 0x000fe200078e0217 */
[C---:B------:R-:W-:Y:S02]  /*32f0*/  ISETP.GT.U32.AND P3, PT, R17.reuse, R13, PT ;  /* 0x0000000d1100720c */ /* 0x040fe40003f64070 */
[C---:B------:R-:W-:Y:S02]  /*3300*/  ISETP.GT.U32.AND P0, PT, R17.reuse, R11, PT ;  /* 0x0000000b1100720c */ /* 0x040fe40003f04070 */
[----:B------:R-:W-:Y:S01]  /*3310*/  ISETP.GT.U32.AND P1, PT, R17, R12, PT ;  /* 0x0000000c1100720c */ /* 0x000fe20003f24070 */
[----:B------:R-:W-:-:S08]  /*3320*/  @!P2 IMAD.IADD R10, R10, 0x1, -R20 ;  /* 0x000000010a0aa824 */ /* 0x000fd000078e0a14 */
[--C-:B------:R-:W-:Y:S02]  /*3330*/  @!P3 IMAD.IADD R13, R13, 0x1, -R20.reuse ;  /* 0x000000010d0db824 */ /* 0x100fe400078e0a14 */
[----:B------:R-:W-:Y:S02]  /*3340*/  @!P0 IMAD.IADD R11, R11, 0x1, -R20 ;  /* 0x000000010b0b8824 */ /* 0x000fe400078e0a14 */
[----:B------:R-:W-:Y:S02]  /*3350*/  @!P1 IADD3 R12, PT, PT, R12, -R20, RZ ;  /* 0x800000140c0c9210 */ /* 0x000fe40007ffe0ff */
[----:B------:R-:W-:Y:S02]  /*3360*/  ISETP.GT.U32.AND P3, PT, R17, R13, PT ;  /* 0x0000000d1100720c */ /* 0x000fe40003f64070 */
[----:B------:R-:W-:Y:S02]  /*3370*/  ISETP.GE.AND P0, PT, R21, RZ, PT ;  /* 0x000000ff1500720c */ /* 0x000fe40003f06270 */
[----:B------:R-:W-:-:S02]  /*3380*/  ISETP.GT.U32.AND P1, PT, R17, R11, PT ;  /* 0x0000000b1100720c */ /* 0x000fc40003f24070 */
[----:B------:R-:W-:Y:S02]  /*3390*/  ISETP.GT.U32.AND P2, PT, R17, R12, PT ;  /* 0x0000000c1100720c */ /* 0x000fe40003f44070 */
[----:B------:R-:W-:Y:S02]  /*33a0*/  ISETP.GE.AND P4, PT, R6, RZ, PT ;  /* 0x000000ff0600720c */ /* 0x000fe40003f86270 */
[----:B------:R-:W-:Y:S02]  /*33b0*/  ISETP.GE.AND P5, PT, R7, RZ, PT ;  /* 0x000000ff0700720c */ /* 0x000fe40003fa6270 */
[----:B------:R-:W-:Y:S01]  /*33c0*/  ISETP.GE.AND P6, PT, R8, RZ, PT ;  /* 0x000000ff0800720c */ /* 0x000fe20003fc6270 */
[----:B------:R-:W-:Y:S01]  /*33d0*/  @!P3 IMAD.IADD R13, R13, 0x1, -R20 ;  /* 0x000000010d0db824 */ /* 0x000fe200078e0a14 */
[----:B------:R-:W-:Y:S01]  /*33e0*/  LOP3.LUT R19, RZ, R9, RZ, 0x33, !PT ;  /* 0x00000009ff137212 */ /* 0x000fe200078e33ff */
[----:B------:R-:W-:Y:S01]  /*33f0*/  @!P0 IMAD.MOV R10, RZ, RZ, -R10 ;  /* 0x000000ffff0a8224 */ /* 0x000fe200078e0a0a */
[----:B------:R-:W-:Y:S01]  /*3400*/  ISETP.NE.AND P0, PT, R9, RZ, PT ;  /* 0x000000ff0900720c */ /* 0x000fe20003f05270 */
[----:B------:R-:W-:-:S02]  /*3410*/  @!P1 IMAD.IADD R11, R11, 0x1, -R20 ;  /* 0x000000010b0b9824 */ /* 0x000fc400078e0a14 */
[----:B------:R-:W-:Y:S02]  /*3420*/  @!P2 IMAD.IADD R12, R12, 0x1, -R20 ;  /* 0x000000010c0ca824 */ /* 0x000fe400078e0a14 */
[----:B------:R-:W-:Y:S01]  /*3430*/  IMAD.MOV.U32 R8, RZ, RZ, R13 ;  /* 0x000000ffff087224 */ /* 0x000fe200078e000d */
[C---:B------:R-:W-:Y:S01]  /*3440*/  SEL R6, R19.reuse, R10, !P0 ;  /* 0x0000000a13067207 */ /* 0x040fe20004000000 */
[----:B------:R-:W-:Y:S02]  /*3450*/  @!P4 IMAD.MOV R11, RZ, RZ, -R11 ;  /* 0x000000ffff0bc224 */ /* 0x000fe400078e0a0b */
[----:B------:R-:W-:Y:S02]  /*3460*/  @!P5 IMAD.MOV R12, RZ, RZ, -R12 ;  /* 0x000000ffff0cd224 */ /* 0x000fe400078e0a0c */
[----:B------:R-:W-:Y:S01]  /*3470*/  @!P6 IMAD.MOV R8, RZ, RZ, -R8 ;  /* 0x000000ffff08e224 */ /* 0x000fe200078e0a08 */
[----:B------:R-:W-:Y:S02]  /*3480*/  IADD3 R10, P1, PT, R6, UR6, RZ ;  /* 0x00000006060a7c10 */ /* 0x000fe4000ff3e0ff */
[----:B------:R-:W-:-:S02]  /*3490*/  SEL R7, R19, R11, !P0 ;  /* 0x0000000b13077207 */ /* 0x000fc40004000000 */
[C---:B------:R-:W-:Y:S02]  /*34a0*/  SEL R13, R19.reuse, R12, !P0 ;  /* 0x0000000c130d7207 */ /* 0x040fe40004000000 */
[----:B------:R-:W-:Y:S02]  /*34b0*/  SEL R21, R19, R8, !P0 ;  /* 0x0000000813157207 */ /* 0x000fe40004000000 */
[----:B------:R-:W-:Y:S02]  /*34c0*/  LEA.HI.X.SX32 R11, R6, UR7, 0x1, P1 ;  /* 0x00000007060b7c11 */ /* 0x000fe400088f0eff */
[----:B------:R-:W-:Y:S02]  /*34d0*/  IADD3 R8, P1, PT, R7, UR6, RZ ;  /* 0x0000000607087c10 */ /* 0x000fe4000ff3e0ff */
[----:B------:R-:W-:Y:S02]  /*34e0*/  IADD3 R6, P2, PT, R13, UR6, RZ ;  /* 0x000000060d067c10 */ /* 0x000fe4000ff5e0ff */
[----:B------:R-:W-:Y:S01]  /*34f0*/  IADD3 R12, P3, PT, R21, UR6, RZ ;  /* 0x00000006150c7c10 */ /* 0x000fe2000ff7e0ff */
[----:B------:R-:W2:Y:S01]  /*3500*/  LDG.E.U8 R11, desc[UR8][R10.64] ;  /* 0x000000080a0b7981 */ /* 0x000ea2000c1e1100 */
[----:B------:R-:W-:-:S02]  /*3510*/  LEA.HI.X.SX32 R9, R7, UR7, 0x1, P1 ;  /* 0x0000000707097c11 */ /* 0x000fc400088f0eff */
[----:B------:R-:W-:Y:S02]  /*3520*/  LEA.HI.X.SX32 R7, R13, UR7, 0x1, P2 ;  /* 0x000000070d077c11 */ /* 0x000fe400090f0eff */
[----:B------:R-:W-:Y:S01]  /*3530*/  LEA.HI.X.SX32 R13, R21, UR7, 0x1, P3 ;  /* 0x00000007150d7c11 */ /* 0x000fe200098f0eff */
[----:B------:R-:W2:Y:S04]  /*3540*/  LDG.E.U8 R8, desc[UR8][R8.64] ;  /* 0x0000000808087981 */ /* 0x000ea8000c1e1100 */
[----:B------:R-:W3:Y:S04]  /*3550*/  LDG.E.U8 R7, desc[UR8][R6.64] ;  /* 0x0000000806077981 */ /* 0x000ee8000c1e1100 */
[----:B------:R-:W3:Y:S01]  /*3560*/  LDG.E.U8 R12, desc[UR8][R12.64] ;  /* 0x000000080c0c7981 */ /* 0x000ee2000c1e1100 */
[----:B------:R-:W-:Y:S01]  /*3570*/  VIADD R21, R1, UR5 ;  /* 0x0000000501157c36 */ /* 0x000fe20008000000 */
[----:B--2---:R-:W-:-:S02]  /*3580*/  PRMT R23, R11, 0x3340, R8 ;  /* 0x000033400b177816 */ /* 0x004fc40000000008 */
[----:B---3--:R-:W-:-:S04]  /*3590*/  PRMT R22, R7, 0x3340, R12 ;  /* 0x0000334007167816 */ /* 0x008fc8000000000c */
[----:B------:R-:W-:-:S05]  /*35a0*/  PRMT R24, R23, 0x5410, R22 ;  /* 0x0000541017187816 */ /* 0x000fca0000000016 */
[----:B------:R0:W-:Y:S04]  /*35b0*/  STL [R21], R24 ;  /* 0x0000001815007387 */ /* 0x0001e80000100800 */
[----:B------:R-:W2:Y:S04]  /*35c0*/  LDL.S8 R22, [R4+UR5+0x4] ;  /* 0x0000040504167983 */ /* 0x000ea80008100200 */
[----:B------:R-:W3:Y:S04]  /*35d0*/  LDL.S8 R11, [R4+UR5+0x5] ;  /* 0x00000505040b7983 */ /* 0x000ee80008100200 */
[----:B------:R-:W4:Y:S04]  /*35e0*/  LDL.S8 R8, [R4+UR5+0x7] ;  /* 0x0000070504087983 */ /* 0x000f280008100200 */
[----:B------:R-:W5:Y:S01]  /*35f0*/  LDL.S8 R10, [R4+UR5+0x6] ;  /* 0x00000605040a7983 */ /* 0x000f620008100200 */
[----:B--2---:R-:W-:-:S02]  /*3600*/  IABS R25, R22 ;  /* 0x0000001600197213 */ /* 0x004fc40000000000 */
[----:B---3--:R-:W-:-:S03]  /*3610*/  IABS R13, R11 ;  /* 0x0000000b000d7213 */ /* 0x008fc60000000000 */
[----:B------:R-:W-:Y:S01]  /*3620*/  IMAD.HI.U32 R6, R18, R25, RZ ;  /* 0x0000001912067227 */ /* 0x000fe200078e00ff */
[----:B----4-:R-:W-:-:S03]  /*3630*/  IABS R7, R8 ;  /* 0x0000000800077213 */ /* 0x010fc60000000000 */
[----:B------:R-:W-:Y:S01]  /*3640*/  IMAD.HI.U32 R12, R18, R13, RZ ;  /* 0x0000000d120c7227 */ /* 0x000fe200078e00ff */
[----:B-----5:R-:W-:-:S03]  /*3650*/  IABS R9, R10 ;  /* 0x0000000a00097213 */ /* 0x020fc60000000000 */
[----:B------:R-:W-:Y:S02]  /*3660*/  IMAD.MOV R6, RZ, RZ, -R6 ;  /* 0x000000ffff067224 */ /* 0x000fe400078e0a06 */
[----:B0-----:R-:W-:Y:S02]  /*3670*/  IMAD.MOV R24, RZ, RZ, -R12 ;  /* 0x000000ffff187224 */ /* 0x001fe400078e0a0c */
[----:B------:R-:W-:-:S04]  /*3680*/  IMAD.HI.U32 R12, R18, R7, RZ ;  /* 0x00000007120c7227 */ /* 0x000fc800078e00ff */
[----:B------:R-:W-:Y:S02]  /*3690*/  IMAD R6, R20, R6, R25 ;  /* 0x0000000614067224 */ /* 0x000fe400078e0219 */
[----:B------:R-:W-:-:S04]  /*36a0*/  IMAD.HI.U32 R23, R18, R9, RZ ;  /* 0x0000000912177227 */ /* 0x000fc800078e00ff */
[C---:B------:R-:W-:Y:S02]  /*36b0*/  IMAD R13, R20.reuse, R24, R13 ;  /* 0x00000018140d7224 */ /* 0x040fe400078e020d */
[----:B------:R-:W-:Y:S01]  /*36c0*/  IMAD.MOV R12, RZ, RZ, -R12 ;  /* 0x000000ffff0c7224 */ /* 0x000fe200078e0a0c */
[C---:B------:R-:W-:Y:S01]  /*36d0*/  ISETP.GT.U32.AND P1, PT, R17.reuse, R6, PT ;  /* 0x000000061100720c */ /* 0x040fe20003f24070 */
[----:B------:R-:W-:Y:S01]  /*36e0*/  IMAD.MOV R23, RZ, RZ, -R23 ;  /* 0x000000ffff177224 */ /* 0x000fe200078e0a17 */
[----:B------:R-:W-:Y:S01]  /*36f0*/  ISETP.GT.U32.AND P2, PT, R17, R13, PT ;  /* 0x0000000d1100720c */ /* 0x000fe20003f44070 */
[C---:B------:R-:W-:Y:S02]  /*3700*/  IMAD R7, R20.reuse, R12, R7 ;  /* 0x0000000c14077224 */ /* 0x040fe400078e0207 */
[----:B------:R-:W-:-:S03]  /*3710*/  IMAD R9, R20, R23, R9 ;  /* 0x0000001714097224 */ /* 0x000fc600078e0209 */
[C---:B------:R-:W-:Y:S02]  /*3720*/  ISETP.GT.U32.AND P4, PT, R17.reuse, R7, PT ;  /* 0x000000071100720c */ /* 0x040fe40003f84070 */
[----:B------:R-:W-:-:S03]  /*3730*/  ISETP.GT.U32.AND P3, PT, R17, R9, PT ;  /* 0x000000091100720c */ /* 0x000fc60003f64070 */
[--C-:B------:R-:W-:Y:S02]  /*3740*/  @!P1 IMAD.IADD R6, R6, 0x1, -R20.reuse ;  /* 0x0000000106069824 */ /* 0x100fe400078e0a14 */
[----:B------:R-:W-:-:S03]  /*3750*/  @!P2 IMAD.IADD R13, R13, 0x1, -R20 ;  /* 0x000000010d0da824 */ /* 0x000fc600078e0a14 */
[C---:B------:R-:W-:Y:S02]  /*3760*/  ISETP.GT.U32.AND P6, PT, R17.reuse, R6, PT ;  /* 0x000000061100720c */ /* 0x040fe40003fc4070 */
[----:B------:R-:W-:Y:S01]  /*3770*/  ISETP.GT.U32.AND P5, PT, R17, R13, PT ;  /* 0x0000000d1100720c */ /* 0x000fe20003fa4070 */
[--C-:B------:R-:W-:Y:S02]  /*3780*/  @!P4 IMAD.IADD R7, R7, 0x1, -R20.reuse ;  /* 0x000000010707c824 */ /* 0x100fe400078e0a14 */
[----:B------:R-:W-:-:S03]  /*3790*/  @!P3 IMAD.IADD R9, R9, 0x1, -R20 ;  /* 0x000000010909b824 */ /* 0x000fc600078e0a14 */
[C---:B------:R-:W-:Y:S02]  /*37a0*/  ISETP.GT.U32.AND P4, PT, R17.reuse, R7, PT ;  /* 0x000000071100720c */ /* 0x040fe40003f84070 */
[----:B------:R-:W-:Y:S02]  /*37b0*/  ISETP.GT.U32.AND P1, PT, R17, R9, PT ;  /* 0x000000091100720c */ /* 0x000fe40003f24070 */
[----:B------:R-:W-:Y:S01]  /*37c0*/  ISETP.GE.AND P3, PT, R22, RZ, PT ;  /* 0x000000ff1600720c */ /* 0x000fe20003f66270 */
[--C-:B------:R-:W-:Y:S01]  /*37d0*/  @!P6 IMAD.IADD R6, R6, 0x1, -R20.reuse ;  /* 0x000000010606e824 */ /* 0x100fe200078e0a14 */
[----:B------:R-:W-:Y:S01]  /*37e0*/  ISETP.GE.AND P2, PT, R11, RZ, PT ;  /* 0x000000ff0b00720c */ /* 0x000fe20003f46270 */
[----:B------:R-:W-:Y:S01]  /*37f0*/  @!P5 IMAD.IADD R13, R13, 0x1, -R20 ;  /* 0x000000010d0dd824 */ /* 0x000fe200078e0a14 */
[----:B------:R-:W-:Y:S02]  /*3800*/  ISETP.GE.AND P6, PT, R10, RZ, PT ;  /* 0x000000ff0a00720c */ /* 0x000fe40003fc6270 */
[----:B------:R-:W-:-:S03]  /*3810*/  ISETP.GE.AND P5, PT, R8, RZ, PT ;  /* 0x000000ff0800720c */ /* 0x000fc60003fa6270 */
[----:B------:R-:W-:Y:S02]  /*3820*/  @!P4 IMAD.IADD R7, R7, 0x1, -R20 ;  /* 0x000000010707c824 */ /* 0x000fe400078e0a14 */
[----:B------:R-:W-:Y:S02]  /*3830*/  @!P1 IADD3 R9, PT, PT, R9, -R20, RZ ;  /* 0x8000001409099210 */ /* 0x000fe40007ffe0ff */
[----:B------:R-:W-:Y:S02]  /*3840*/  @!P3 IMAD.MOV R6, RZ, RZ, -R6 ;  /* 0x000000ffff06b224 */ /* 0x000fe400078e0a06 */
[----:B------:R-:W-:Y:S02]  /*3850*/  IMAD.MOV.U32 R8, RZ, RZ, R7 ;  /* 0x000000ffff087224 */ /* 0x000fe400078e0007 */
[----:B------:R-:W-:Y:S01]  /*3860*/  @!P2 IMAD.MOV R13, RZ, RZ, -R13 ;  /* 0x000000ffff0da224 */ /* 0x000fe200078e0a0d */
[----:B------:R-:W-:Y:S01]  /*3870*/  SEL R7, R19, R6, !P0 ;  /* 0x0000000613077207 */ /* 0x000fe20004000000 */
[----:B------:R-:W-:-:S02]  /*3880*/  @!P6 IMAD.MOV R9, RZ, RZ, -R9 ;  /* 0x000000ffff09e224 */ /* 0x000fc400078e0a09 */
[----:B------:R-:W-:Y:S01]  /*3890*/  @!P5 IMAD.MOV R8, RZ, RZ, -R8 ;  /* 0x000000ffff08d224 */ /* 0x000fe200078e0a08 */
[C---:B------:R-:W-:Y:S02]  /*38a0*/  SEL R13, R19.reuse, R13, !P0 ;  /* 0x0000000d130d7207 */ /* 0x040fe40004000000 */
[----:B------:R-:W-:Y:S02]  /*38b0*/  SEL R11, R19, R9, !P0 ;  /* 0x00000009130b7207 */ /* 0x000fe40004000000 */
[----:B------:R-:W-:Y:S02]  /*38c0*/  IADD3 R6, P1, PT, R7, UR6, RZ ;  /* 0x0000000607067c10 */ /* 0x000fe4000ff3e0ff */
[----:B------:R-:W-:Y:S02]  /*38d0*/  SEL R22, R19, R8, !P0 ;  /* 0x0000000813167207 */ /* 0x000fe40004000000 */
[----:B------:R-:W-:Y:S02]  /*38e0*/  IADD3 R8, P2, PT, R13, UR6, RZ ;  /* 0x000000060d087c10 */ /* 0x000fe4000ff5e0ff */
[----:B------:R-:W-:-:S02]  /*38f0*/  IADD3 R10, P3, PT, R11, UR6, RZ ;  /* 0x000000060b0a7c10 */ /* 0x000fc4000ff7e0ff */
[----:B------:R-:W-:Y:S02]  /*3900*/  LEA.HI.X.SX32 R7, R7, UR7, 0x1, P1 ;  /* 0x0000000707077c11 */ /* 0x000fe400088f0eff */
[C---:B------:R-:W-:Y:S02]  /*3910*/  IADD3 R12, P1, PT, R22.reuse, UR6, RZ ;  /* 0x00000006160c7c10 */ /* 0x040fe4000ff3e0ff */
[----:B------:R-:W-:Y:S02]  /*3920*/  LEA.HI.X.SX32 R9, R13, UR7, 0x1, P2 ;  /* 0x000000070d097c11 */ /* 0x000fe400090f0eff */
[----:B------:R-:W-:Y:S01]  /*3930*/  LEA.HI.X.SX32 R11, R11, UR7, 0x1, P3 ;  /* 0x000000070b0b7c11 */ /* 0x000fe200098f0eff */
[----:B------:R-:W2:Y:S01]  /*3940*/  LDG.E.U8 R7, desc[UR8][R6.64] ;  /* 0x0000000806077981 */ /* 0x000ea2000c1e1100 */
[----:B------:R-:W-:-:S03]  /*3950*/  LEA.HI.X.SX32 R13, R22, UR7, 0x1, P1 ;  /* 0x00000007160d7c11 */ /* 0x000fc600088f0eff */
[----:B------:R-:W2:Y:S04]  /*3960*/  LDG.E.U8 R8, desc[UR8][R8.64] ;  /* 0x0000000808087981 */ /* 0x000ea8000c1e1100 */
[----:B------:R-:W3:Y:S04]  /*3970*/  LDG.E.U8 R11, desc[UR8][R10.64] ;  /* 0x000000080a0b7981 */ /* 0x000ee8000c1e1100 */
[----:B------:R-:W3:Y:S01]  /*3980*/  LDG.E.U8 R12, desc[UR8][R12.64] ;  /* 0x000000080c0c7981 */ /* 0x000ee2000c1e1100 */
[----:B--2---:R-:W-:Y:S02]  /*3990*/  PRMT R23, R7, 0x3340, R8 ;  /* 0x0000334007177816 */ /* 0x004fe40000000008 */
[----:B---3--:R-:W-:-:S04]  /*39a0*/  PRMT R22, R11, 0x3340, R12 ;  /* 0x000033400b167816 */ /* 0x008fc8000000000c */
[----:B------:R-:W-:-:S05]  /*39b0*/  PRMT R24, R23, 0x5410, R22 ;  /* 0x0000541017187816 */ /* 0x000fca0000000016 */
[----:B------:R0:W-:Y:S04]  /*39c0*/  STL [R21+0x4], R24 ;  /* 0x0000041815007387 */ /* 0x0001e80000100800 */
[----:B------:R-:W2:Y:S04]  /*39d0*/  LDL.S8 R22, [R4+UR5+0x8] ;  /* 0x0000080504167983 */ /* 0x000ea80008100200 */
[----:B------:R-:W3:Y:S04]  /*39e0*/  LDL.S8 R23, [R4+UR5+0x9] ;  /* 0x0000090504177983 */ /* 0x000ee80008100200 */
[----:B------:R-:W4:Y:S04]  /*39f0*/  LDL.S8 R7, [R4+UR5+0xa] ;  /* 0x00000a0504077983 */ /* 0x000f280008100200 */
[----:B------:R-:W5:Y:S01]  /*3a00*/  LDL.S8 R6, [R4+UR5+0xb] ;  /* 0x00000b0504067983 */ /* 0x000f620008100200 */
[----:B--2---:R-:W-:-:S02]  /*3a10*/  IABS R25, R22 ;  /* 0x0000001600197213 */ /* 0x004fc40000000000 */
[----:B---3--:R-:W-:-:S03]  /*3a20*/  IABS R13, R23 ;  /* 0x00000017000d7213 */ /* 0x008fc60000000000 */
[----:B------:R-:W-:-:S04]  /*3a30*/  IMAD.HI.U32 R8, R18, R25, RZ ;  /* 0x0000001912087227 */ /* 0x000fc800078e00ff */
[----:B------:R-:W-:Y:S01]  /*3a40*/  IMAD.HI.U32 R10, R18, R13, RZ ;  /* 0x0000000d120a7227 */ /* 0x000fe200078e00ff */
[----:B----4-:R-:W-:-:S03]  /*3a50*/  IABS R11, R7 ;  /* 0x00000007000b7213 */ /* 0x010fc60000000000 */
[----:B------:R-:W-:Y:S01]  /*3a60*/  IMAD.MOV R8, RZ, RZ, -R8 ;  /* 0x000000ffff087224 */ /* 0x000fe200078e0a08 */
[----:B-----5:R-:W-:Y:S01]  /*3a70*/  IABS R9, R6 ;  /* 0x0000000600097213 */ /* 0x020fe20000000000 */
[----:B0-----:R-:W-:Y:S02]  /*3a80*/  IMAD.MOV R24, RZ, RZ, -R10 ;  /* 0x000000ffff187224 */ /* 0x001fe400078e0a0a */
[----:B------:R-:W-:Y:S02]  /*3a90*/  IMAD R8, R20, R8, R25 ;  /* 0x0000000814087224 */ /* 0x000fe400078e0219 */
[----:B------:R-:W-:-:S04]  /*3aa0*/  IMAD.HI.U32 R12, R18, R11, RZ ;  /* 0x0000000b120c7227 */ /* 0x000fc800078e00ff */
[----:B------:R-:W-:Y:S02]  /*3ab0*/  IMAD R13, R20, R24, R13 ;  /* 0x00000018140d7224 */ /* 0x000fe400078e020d */
[----:B------:R-:W-:Y:S01]  /*3ac0*/  IMAD.HI.U32 R10, R18, R9, RZ ;  /* 0x00000009120a7227 */ /* 0x000fe200078e00ff */
[C---:B------:R-:W-:Y:S02]  /*3ad0*/  ISETP.GT.U32.AND P1, PT, R17.reuse, R8, PT ;  /* 0x000000081100720c */ /* 0x040fe40003f24070 */
[----:B------:R-:W-:Y:S01]  /*3ae0*/  ISETP.GT.U32.AND P2, PT, R17, R13, PT ;  /* 0x0000000d1100720c */ /* 0x000fe20003f44070 */
[----:B------:R-:W-:Y:S02]  /*3af0*/  IMAD.MOV R12, RZ, RZ, -R12 ;  /* 0x000000ffff0c7224 */ /* 0x000fe400078e0a0c */
[----:B------:R-:W-:Y:S02]  /*3b00*/  IMAD.MOV R10, RZ, RZ, -R10 ;  /* 0x000000ffff0a7224 */ /* 0x000fe400078e0a0a */
[----:B------:R-:W-:-:S02]  /*3b10*/  IMAD R11, R20, R12, R11 ;  /* 0x0000000c140b7224 */ /* 0x000fc400078e020b */
[----:B------:R-:W-:-:S03]  /*3b20*/  IMAD R9, R20, R10, R9 ;  /* 0x0000000a14097224 */ /* 0x000fc600078e0209 */
[C---:B------:R-:W-:Y:S02]  /*3b30*/  ISETP.GT.U32.AND P3, PT, R17.reuse, R11, PT ;  /* 0x0000000b1100720c */ /* 0x040fe40003f64070 */
[----:B------:R-:W-:Y:S01]  /*3b40*/  ISETP.GT.U32.AND P4, PT, R17, R9, PT ;  /* 0x000000091100720c */ /* 0x000fe20003f84070 */
[--C-:B------:R-:W-:Y:S02]  /*3b50*/  @!P1 IMAD.IADD R8, R8, 0x1, -R20.reuse ;  /* 0x0000000108089824 */ /* 0x100fe400078e0a14 */
[----:B------:R-:W-:-:S03]  /*3b60*/  @!P2 IMAD.IADD R13, R13, 0x1, -R20 ;  /* 0x000000010d0da824 */ /* 0x000fc600078e0a14 */
[C---:B------:R-:W-:Y:S02]  /*3b70*/  ISETP.GT.U32.AND P6, PT, R17.reuse, R8, PT ;  /* 0x000000081100720c */ /* 0x040fe40003fc4070 */
[----:B------:R-:W-:-:S03]  /*3b80*/  ISETP.GT.U32.AND P5, PT, R17, R13, PT ;  /* 0x0000000d1100720c */ /* 0x000fc60003fa4070 */
[--C-:B------:R-:W-:Y:S02]  /*3b90*/  @!P3 IMAD.IADD R11, R11, 0x1, -R20.reuse ;  /* 0x000000010b0bb824 */ /* 0x100fe400078e0a14 */
[--C-:B------:R-:W-:Y:S01]  /*3ba0*/  @!P4 IMAD.IADD R9, R9, 0x1, -R20.reuse ;  /* 0x000000010909c824 */ /* 0x100fe200078e0a14 */
[----:B------:R-:W-:Y:S02]  /*3bb0*/  ISETP.GE.AND P3, PT, R22, RZ, PT ;  /* 0x000000ff1600720c */ /* 0x000fe40003f66270 */
[C---:B------:R-:W-:Y:S02]  /*3bc0*/  ISETP.GT.U32.AND P1, PT, R17.reuse, R11, PT ;  /* 0x0000000b1100720c */ /* 0x040fe40003f24070 */
[----:B------:R-:W-:Y:S01]  /*3bd0*/  ISETP.GT.U32.AND P4, PT, R17, R9, PT ;  /* 0x000000091100720c */ /* 0x000fe20003f84070 */
[--C-:B------:R-:W-:Y:S01]  /*3be0*/  @!P6 IMAD.IADD R8, R8, 0x1, -R20.reuse ;  /* 0x000000010808e824 */ /* 0x100fe200078e0a14 */
[----:B------:R-:W-:Y:S01]  /*3bf0*/  ISETP.GE.AND P2, PT, R23, RZ, PT ;  /* 0x000000ff1700720c */ /* 0x000fe20003f46270 */
[----:B------:R-:W-:Y:S01]  /*3c00*/  @!P5 IMAD.IADD R13, R13, 0x1, -R20 ;  /* 0x000000010d0dd824 */ /* 0x000fe200078e0a14 */
[----:B------:R-:W-:-:S02]  /*3c10*/  ISETP.GE.AND P6, PT, R7, RZ, PT ;  /* 0x000000ff0700720c */ /* 0x000fc40003fc6270 */
[----:B------:R-:W-:-:S03]  /*3c20*/  ISETP.GE.AND P5, PT, R6, RZ, PT ;  /* 0x000000ff0600720c */ /* 0x000fc60003fa6270 */
[----:B------:R-:W-:Y:S02]  /*3c30*/  @!P3 IMAD.MOV R8, RZ, RZ, -R8 ;  /* 0x000000ffff08b224 */ /* 0x000fe400078e0a08 */
[--C-:B------:R-:W-:Y:S02]  /*3c40*/  @!P1 IMAD.IADD R11, R11, 0x1, -R20.reuse ;  /* 0x000000010b0b9824 */ /* 0x100fe400078e0a14 */
[----:B------:R-:W-:Y:S01]  /*3c50*/  @!P4 IMAD.IADD R9, R9, 0x1, -R20 ;  /* 0x000000010909c824 */ /* 0x000fe200078e0a14 */
[----:B------:R-:W-:Y:S01]  /*3c60*/  SEL R7, R19, R8, !P0 ;  /* 0x0000000813077207 */ /* 0x000fe20004000000 */
[----:B------:R-:W-:Y:S02]  /*3c70*/  @!P2 IMAD.MOV R13, RZ, RZ, -R13 ;  /* 0x000000ffff0da224 */ /* 0x000fe400078e0a0d */
[----:B------:R-:W-:Y:S02]  /*3c80*/  @!P6 IMAD.MOV R11, RZ, RZ, -R11 ;  /* 0x000000ffff0be224 */ /* 0x000fe400078e0a0b */
[----:B------:R-:W-:-:S02]  /*3c90*/  @!P5 IADD3 R9, PT, PT, -R9, RZ, RZ ;  /* 0x000000ff0909d210 */ /* 0x000fc40007ffe1ff */
        /* <DEDUP_REMOVED lines=31> */
[C---:B------:R-:W-:Y:S02]  /*3e90*/  IMAD R8, R20.reuse, R8, R25 ;  /* 0x0000000814087224 */ /* 0x040fe400078e0219 */
[----:B------:R-:W-:Y:S02]  /*3ea0*/  IMAD R13, R20, R24, R13 ;  /* 0x00000018140d7224 */ /* 0x000fe400078e020d */
[----:B------:R-:W-:Y:S01]  /*3eb0*/  IMAD.HI.U32 R12, R18, R11, RZ ;  /* 0x0000000b120c7227 */ /* 0x000fe200078e00ff */
[----:B------:R-:W-:-:S03]  /*3ec0*/  ISETP.GT.U32.AND P1, PT, R17, R8, PT ;  /* 0x000000081100720c */ /* 0x000fc60003f24070 */
[----:B------:R-:W-:Y:S01]  /*3ed0*/  IMAD.HI.U32 R10, R18, R9, RZ ;  /* 0x00000009120a7227 */ /* 0x000fe200078e00ff */
[----:B------:R-:W-:-:S03]  /*3ee0*/  ISETP.GT.U32.AND P3, PT, R17, R13, PT ;  /* 0x0000000d1100720c */ /* 0x000fc60003f64070 */
[----:B------:R-:W-:Y:S02]  /*3ef0*/  IMAD.MOV R12, RZ, RZ, -R12 ;  /* 0x000000ffff0c7224 */ /* 0x000fe400078e0a0c */
[----:B------:R-:W-:Y:S02]  /*3f00*/  IMAD.MOV R10, RZ, RZ, -R10 ;  /* 0x000000ffff0a7224 */ /* 0x000fe400078e0a0a */
[C---:B------:R-:W-:Y:S02]  /*3f10*/  IMAD R11, R20.reuse, R12, R11 ;  /* 0x0000000c140b7224 */ /* 0x040fe400078e020b */
        /* <DEDUP_REMOVED lines=8> */
[----:B------:R-:W-:-:S03]  /*3fa0*/  @!P2 IMAD.IADD R9, R9, 0x1, -R20 ;  /* 0x000000010909a824 */ /* 0x000fc600078e0a14 */
[C---:B------:R-:W-:Y:S02]  /*3fb0*/  ISETP.GT.U32.AND P1, PT, R17.reuse, R11, PT ;  /* 0x0000000b1100720c */ /* 0x040fe40003f24070 */
[----:B------:R-:W-:Y:S01]  /*3fc0*/  ISETP.GT.U32.AND P4, PT, R17, R9, PT ;  /* 0x000000091100720c */ /* 0x000fe20003f84070 */
[--C-:B------:R-:W-:Y:S01]  /*3fd0*/  @!P6 IMAD.IADD R8, R8, 0x1, -R20.reuse ;  /* 0x000000010808e824 */ /* 0x100fe200078e0a14 */
[----:B------:R-:W-:Y:S01]  /*3fe0*/  ISETP.GE.AND P3, PT, R22, RZ, PT ;  /* 0x000000ff1600720c */ /* 0x000fe20003f66270 */
[----:B------:R-:W-:Y:S01]  /*3ff0*/  @!P5 IMAD.IADD R13, R13, 0x1, -R20 ;  /* 0x000000010d0dd824 */ /* 0x000fe200078e0a14 */
[----:B------:R-:W-:Y:S02]  /*4000*/  ISETP.GE.AND P2, PT, R23, RZ, PT ;  /* 0x000000ff1700720c */ /* 0x000fe40003f46270 */
[----:B------:R-:W-:Y:S02]  /*4010*/  ISETP.GE.AND P6, PT, R7, RZ, PT ;  /* 0x000000ff0700720c */ /* 0x000fe40003fc6270 */
[----:B------:R-:W-:-:S03]  /*4020*/  ISETP.GE.AND P5, PT, R6, RZ, PT ;  /* 0x000000ff0600720c */ /* 0x000fc60003fa6270 */
[--C-:B------:R-:W-:Y:S02]  /*4030*/  @!P1 IMAD.IADD R11, R11, 0x1, -R20.reuse ;  /* 0x000000010b0b9824 */ /* 0x100fe400078e0a14 */
[----:B------:R-:W-:Y:S02]  /*4040*/  @!P4 IMAD.IADD R9, R9, 0x1, -R20 ;  /* 0x000000010909c824 */ /* 0x000fe400078e0a14 */
[----:B------:R-:W-:Y:S02]  /*4050*/  @!P3 IMAD.MOV R8, RZ, RZ, -R8 ;  /* 0x000000ffff08b224 */ /* 0x000fe400078e0a08 */
[----:B------:R-:W-:Y:S02]  /*4060*/  @!P2 IMAD.MOV R13, RZ, RZ, -R13 ;  /* 0x000000ffff0da224 */ /* 0x000fe400078e0a0d */
[----:B------:R-:W-:Y:S02]  /*4070*/  @!P6 IMAD.MOV R11, RZ, RZ, -R11 ;  /* 0x000000ffff0be224 */ /* 0x000fe400078e0a0b */
[----:B------:R-:W-:Y:S01]  /*4080*/  @!P5 IMAD.MOV R9, RZ, RZ, -R9 ;  /* 0x000000ffff09d224 */ /* 0x000fe200078e0a09 */
[----:B------:R-:W-:-:S02]  /*4090*/  SEL R7, R19, R8, !P0 ;  /* 0x0000000813077207 */ /* 0x000fc40004000000 */
[C---:B------:R-:W-:Y:S02]  /*40a0*/  SEL R13, R19.reuse, R13, !P0 ;  /* 0x0000000d130d7207 */ /* 0x040fe40004000000 */
[C---:B------:R-:W-:Y:S02]  /*40b0*/  SEL R11, R19.reuse, R11, !P0 ;  /* 0x0000000b130b7207 */ /* 0x040fe40004000000 */
[----:B------:R-:W-:Y:S02]  /*40c0*/  SEL R19, R19, R9, !P0 ;  /* 0x0000000913137207 */ /* 0x000fe40004000000 */
[----:B------:R-:W-:Y:S02]  /*40d0*/  IADD3 R6, P1, PT, R7, UR6, RZ ;  /* 0x0000000607067c10 */ /* 0x000fe4000ff3e0ff */
[----:B------:R-:W-:Y:S02]  /*40e0*/  IADD3 R8, P2, PT, R13, UR6, RZ ;  /* 0x000000060d087c10 */ /* 0x000fe4000ff5e0ff */
[----:B------:R-:W-:-:S02]  /*40f0*/  IADD3 R10, P3, PT, R11, UR6, RZ ;  /* 0x000000060b0a7c10 */ /* 0x000fc4000ff7e0ff */
[----:B------:R-:W-:Y:S02]  /*4100*/  IADD3 R12, P0, PT, R19, UR6, RZ ;  /* 0x00000006130c7c10 */ /* 0x000fe4000ff1e0ff */
[----:B------:R-:W-:Y:S02]  /*4110*/  LEA.HI.X.SX32 R7, R7, UR7, 0x1, P1 ;  /* 0x0000000707077c11 */ /* 0x000fe400088f0eff */
[----:B------:R-:W-:Y:S02]  /*4120*/  LEA.HI.X.SX32 R9, R13, UR7, 0x1, P2 ;  /* 0x000000070d097c11 */ /* 0x000fe400090f0eff */
[----:B------:R-:W-:Y:S02]  /*4130*/  LEA.HI.X.SX32 R11, R11, UR7, 0x1, P3 ;  /* 0x000000070b0b7c11 */ /* 0x000fe400098f0eff */
[----:B------:R-:W-:Y:S01]  /*4140*/  LEA.HI.X.SX32 R13, R19, UR7, 0x1, P0 ;  /* 0x00000007130d7c11 */ /* 0x000fe200080f0eff */
[----:B------:R-:W2:Y:S04]  /*4150*/  LDG.E.U8 R7, desc[UR8][R6.64] ;  /* 0x0000000806077981 */ /* 0x000ea8000c1e1100 */
[----:B------:R-:W3:Y:S04]  /*4160*/  LDG.E.U8 R9, desc[UR8][R8.64] ;  /* 0x0000000808097981 */ /* 0x000ee8000c1e1100 */
[----:B------:R-:W3:Y:S04]  /*4170*/  LDG.E.U8 R10, desc[UR8][R10.64] ;  /* 0x000000080a0a7981 */ /* 0x000ee8000c1e1100 */
[----:B------:R-:W2:Y:S01]  /*4180*/  LDG.E.U8 R12, desc[UR8][R12.64] ;  /* 0x000000080c0c7981 */ /* 0x000ea2000c1e1100 */
[----:B------:R-:W-:-:S06]  /*4190*/  UIADD3 UR5, UPT, UPT, UR5, 0x10, URZ ;  /* 0x0000001005057890 */ /* 0x000fcc000fffe0ff */
[----:B------:R-:W-:Y:S02]  /*41a0*/  ISETP.NE.AND P0, PT, R15, UR5, PT ;  /* 0x000000050f007c0c */ /* 0x000fe4000bf05270 */
[----:B---3--:R-:W-:Y:S02]  /*41b0*/  PRMT R19, R9, 0x3340, R10 ;  /* 0x0000334009137816 */ /* 0x008fe4000000000a */
[----:B--2---:R-:W-:-:S04]  /*41c0*/  PRMT R20, R7, 0x3340, R12 ;  /* 0x0000334007147816 */ /* 0x004fc8000000000c */
[----:B------:R-:W-:-:S05]  /*41d0*/  PRMT R20, R20, 0x5410, R19 ;  /* 0x0000541014147816 */ /* 0x000fca0000000013 */
[----:B------:R0:W-:Y:S01]  /*41e0*/  STL [R21+0xc], R20 ;  /* 0x00000c1415007387 */ /* 0x0001e20000100800 */
[----:B------:R-:W-:Y:S05]  /*41f0*/  @P0 BRA `(.L_x_16) ;  /* 0xffffffec00b00947 */ /* 0x000fea000383ffff */
[----:B------:R-:W-:-:S07]  /*4200*/  IMAD.MOV.U32 R6, RZ, RZ, R15 ;  /* 0x000000ffff067224 */ /* 0x000fce00078e000f */
.L_x_15:
[----:B------:R-:W-:-:S13]  /*4210*/  ISETP.NE.AND P0, PT, R5, RZ, PT ;  /* 0x000000ff0500720c */ /* 0x000fda0003f05270 */
[----:B------:R-:W-:Y:S05]  /*4220*/  @!P0 BRA `(.L_x_17) ;  /* 0x0000001000c48947 */ /* 0x000fea0003800000 */
[----:B-123--:R-:W-:Y:S01]  /*4230*/  VIADD R7, R5, 0xffffffff ;  /* 0xffffffff05077836 */ /* 0x00efe20000000000 */
[----:B------:R-:W-:-:S04]  /*4240*/  ISETP.NE.AND P0, PT, R14, RZ, PT ;  /* 0x000000ff0e00720c */ /* 0x000fc80003f05270 */
[----:B------:R-:W-:-:S13]  /*4250*/  ISETP.GE.U32.AND P1, PT, R7, 0x7, PT ;  /* 0x000000070700780c */ /* 0x000fda0003f26070 */
[----:B------:R-:W-:Y:S05]  /*4260*/  @!P1 BRA `(.L_x_18) ;  /* 0x0000000800449947 */ /* 0x000fea0003800000 */
[----:B------:R-:W-:Y:S01]  /*4270*/  IMAD.IADD R7, R6, 0x1, R4 ;  /* 0x0000000106077824 */ /* 0x000fe200078e0204 */
[----:B------:R-:W1:Y:S01]  /*4280*/  LDC R12, c[0x0][0x388] ;  /* 0x0000e200ff0c7b82 */ /* 0x000e620000000800 */
[----:B------:R-:W-:Y:S01]  /*4290*/  IMAD.MOV.U32 R10, RZ, RZ, RZ ;  /* 0x000000ffff0a7224 */ /* 0x000fe200078e00ff */
[----:B------:R-:W2:Y:S02]  /*42a0*/  LDCU.64 UR6, c[0x0][0x380] ;  /* 0x00007000ff0677ac */ /* 0x000ea40008000a00 */
[----:B------:R-:W3:Y:S01]  /*42b0*/  LDL.S8 R19, [R7] ;  /* 0x0000000007137983 */ /* 0x000ee20000100200 */
[----:B-1----:R-:W-:-:S04]  /*42c0*/  IABS R8, R12 ;  /* 0x0000000c00087213 */ /* 0x002fc80000000000 */
[----:B------:R-:W1:Y:S08]  /*42d0*/  I2F.RP R13, R8 ;  /* 0x00000008000d7306 */ /* 0x000e700000209400 */
[----:B-1----:R-:W1:Y:S02]  /*42e0*/  MUFU.RCP R13, R13 ;  /* 0x0000000d000d7308 */ /* 0x002e640000001000 */
[----:B-1----:R-:W-:-:S06]  /*42f0*/  VIADD R17, R13, 0xffffffe ;  /* 0x0ffffffe0d117836 */ /* 0x002fcc0000000000 */
[----:B------:R-:W1:Y:S02]  /*4300*/  F2I.FTZ.U32.TRUNC.NTZ R11, R17 ;  /* 0x00000011000b7305 */ /* 0x000e64000021f000 */
[----:B-1----:R-:W-:-:S05]  /*4310*/  IADD3 R9, PT, PT, RZ, -R11, RZ ;  /* 0x8000000bff097210 */ /* 0x002fca0007ffe0ff */
[----:B------:R-:W-:-:S04]  /*4320*/  IMAD R9, R9, R8, RZ ;  /* 0x0000000809097224 */ /* 0x000fc800078e02ff */
[----:B------:R-:W-:Y:S01]  /*4330*/  IMAD.HI.U32 R9, R11, R9, R10 ;  /* 0x000000090b097227 */ /* 0x000fe200078e000a */
[----:B---3--:R-:W-:Y:S02]  /*4340*/  IABS R18, R19 ;  /* 0x0000001300127213 */ /* 0x008fe40000000000 */
[----:B------:R-:W-:-:S03]  /*4350*/  ISETP.GE.AND P2, PT, R19, RZ, PT ;  /* 0x000000ff1300720c */ /* 0x000fc60003f46270 */
[----:B------:R-:W-:-:S04]  /*4360*/  IMAD.MOV.U32 R11, RZ, RZ, R18 ;  /* 0x000000ffff0b7224 */ /* 0x000fc800078e0012 */
[----:B------:R-:W-:-:S04]  /*4370*/  IMAD.HI.U32 R10, R9, R11, RZ ;  /* 0x0000000b090a7227 */ /* 0x000fc800078e00ff */
[----:B------:R-:W-:-:S04]  /*4380*/  IMAD.MOV R10, RZ, RZ, -R10 ;  /* 0x000000ffff0a7224 */ /* 0x000fc800078e0a0a */
[----:B------:R-:W-:Y:S01]  /*4390*/  IMAD R11, R8, R10, R11 ;  /* 0x0000000a080b7224 */ /* 0x000fe200078e020b */
[----:B------:R-:W-:-:S04]  /*43a0*/  LOP3.LUT R10, RZ, R12, RZ, 0x33, !PT ;  /* 0x0000000cff0a7212 */ /* 0x000fc800078e33ff */
[----:B------:R-:W-:-:S13]  /*43b0*/  ISETP.GT.U32.AND P1, PT, R8, R11, PT ;  /* 0x0000000b0800720c */ /* 0x000fda0003f24070 */
[----:B------:R-:W-:-:S05]  /*43c0*/  @!P1 IMAD.IADD R11, R11, 0x1, -R8 ;  /* 0x000000010b0b9824 */ /* 0x000fca00078e0a08 */
[----:B------:R-:W-:-:S13]  /*43d0*/  ISETP.GT.U32.AND P1, PT, R8, R11, PT ;  /* 0x0000000b0800720c */ /* 0x000fda0003f24070 */
[----:B------:R-:W-:Y:S01]  /*43e0*/  @!P1 IMAD.IADD R11, R11, 0x1, -R8 ;  /* 0x000000010b0b9824 */ /* 0x000fe200078e0a08 */
[----:B------:R-:W-:-:S03]  /*43f0*/  ISETP.NE.AND P1, PT, R12, RZ, PT ;  /* 0x000000ff0c00720c */ /* 0x000fc60003f25270 */
[----:B------:R-:W-:-:S05]  /*4400*/  @!P2 IMAD.MOV R11, RZ, RZ, -R11 ;  /* 0x000000ffff0ba224 */ /* 0x000fca00078e0a0b */
[----:B------:R-:W-:-:S04]  /*4410*/  SEL R11, R10, R11, !P1 ;  /* 0x0000000b0a0b7207 */ /* 0x000fc80004800000 */
[----:B--2---:R-:W-:-:S04]  /*4420*/  IADD3 R12, P2, PT, R11, UR6, RZ ;  /* 0x000000060b0c7c10 */ /* 0x004fc8000ff5e0ff */
[----:B------:R-:W-:-:S05]  /*4430*/  LEA.HI.X.SX32 R13, R11, UR7, 0x1, P2 ;  /* 0x000000070b0d7c11 */ /* 0x000fca00090f0eff */
[----:B------:R-:W2:Y:S01]  /*4440*/  LDG.E.U8 R12, desc[UR8][R12.64] ;  /* 0x000000080c0c7981 */ /* 0x000ea2000c1e1100 */
[----:B------:R-:W-:-:S05]  /*4450*/  IMAD.IADD R11, R1, 0x1, R6 ;  /* 0x00000001010b7824 */ /* 0x000fca00078e0206 */
[----:B--2---:R1:W-:Y:S04]  /*4460*/  STL.U8 [R11], R12 ;  /* 0x0000000c0b007387 */ /* 0x0043e80000100000 */
[----:B------:R-:W2:Y:S02]  /*4470*/  LDL.S8 R17, [R7+0x1] ;  /* 0x0000010007117983 */ /* 0x000ea40000100200 */
[----:B--2---:R-:W-:Y:S02]  /*4480*/  IABS R19, R17 ;  /* 0x0000001100137213 */ /* 0x004fe40000000000 */
        /* <DEDUP_REMOVED lines=10> */
[----:B-1----:R-:W-:-:S04]  /*4530*/  IADD3 R12, P2, PT, R19, UR6, RZ ;  /* 0x00000006130c7c10 */ /* 0x002fc8000ff5e0ff */
[----:B------:R-:W-:-:S05]  /*4540*/  LEA.HI.X.SX32 R13, R19, UR7, 0x1, P2 ;  /* 0x00000007130d7c11 */ /* 0x000fca00090f0eff */
[----:B------:R-:W2:Y:S04]  /*4550*/  LDG.E.U8 R12, desc[UR8][R12.64] ;  /* 0x000000080c0c7981 */ /* 0x000ea8000c1e1100 */
[----:B--2---:R1:W-:Y:S04]  /*4560*/  STL.U8 [R11+0x1], R12 ;  /* 0x0000010c0b007387 */ /* 0x0043e80000100000 */
[----:B------:R-:W2:Y:S02]  /*4570*/  LDL.S8 R17, [R7+0x2] ;  /* 0x0000020007117983 */ /* 0x000ea40000100200 */
[----:B--2---:R-:W-:-:S02]  /*4580*/  IABS R19, R17 ;  /* 0x0000001100137213 */ /* 0x004fc40000000000 */
        /* <DEDUP_REMOVED lines=37> */
[----:B------:R-:W-:-:S04]  /*47e0*/  @!P2 IADD3 R19, PT, PT, R19, -R8, RZ ;  /* 0x800000081313a210 */ /* 0x000fc80007ffe0ff */
        /* <DEDUP_REMOVED lines=55> */
[----:B------:R-:W-:-:S03]  /*4b60*/  VIADD R6, R6, 0x8 ;  /* 0x0000000806067836 */ /* 0x000fc60000000000 */
[----:B--2---:R1:W-:Y:S04]  /*4b70*/  STL.U8 [R11+0x7], R8 ;  /* 0x000007080b007387 */ /* 0x0043e80000100000 */
.L_x_18:
[----:B------:R-:W-:Y:S05]  /*4b80*/  @!P0 BRA `(.L_x_17) ;  /* 0x00000008006c8947 */ /* 0x000fea0003800000 */
[----:B------:R-:W-:Y:S01]  /*4b90*/  VIADD R7, R14, 0xffffffff ;  /* 0xffffffff0e077836 */ /* 0x000fe20000000000 */
[----:B------:R-:W-:-:S04]  /*4ba0*/  ISETP.NE.AND P0, PT, R16, RZ, PT ;  /* 0x000000ff1000720c */ /* 0x000fc80003f05270 */
[----:B------:R-:W-:-:S13]  /*4bb0*/  ISETP.GE.U32.AND P1, PT, R7, 0x3, PT ;  /* 0x000000030700780c */ /* 0x000fda0003f26070 */
[----:B------:R-:W-:Y:S05]  /*4bc0*/  @!P1 BRA `(.L_x_19) ;  /* 0x0000000400449947 */ /* 0x000fea0003800000 */
[----:B------:R-:W-:Y:S01]  /*4bd0*/  IMAD.IADD R7, R6, 0x1, R4 ;  /* 0x0000000106077824 */ /* 0x000fe200078e0204 */
[----:B-1----:R-:W1:Y:S01]  /*4be0*/  LDC R12, c[0x0][0x388] ;  /* 0x0000e200ff0c7b82 */ /* 0x002e620000000800 */
        /* <DEDUP_REMOVED lines=11> */
[----:B---3--:R-:W-:Y:S02]  /*4ca0*/  IABS R18, R19 ;  /* 0x0000001300127213 */ /* 0x008fe40000000000 */
[----:B------:R-:W-:Y:S02]  /*4cb0*/  ISETP.GE.AND P2, PT, R19, RZ, PT ;  /* 0x000000ff1300720c */ /* 0x000fe40003f46270 */
[----:B------:R-:W-:-:S05]  /*4cc0*/  MOV R11, R18 ;  /* 0x00000012000b7202 */ /* 0x000fca0000000f00 */
[----:B------:R-:W-:-:S04]  /*4cd0*/  IMAD.HI.U32 R10, R9, R11, RZ ;  /* 0x0000000b090a7227 */ /* 0x000fc800078e00ff */
[----:B------:R-:W-:-:S04]  /*4ce0*/  IMAD.MOV R10, RZ, RZ, -R10 ;  /* 0x000000ffff0a7224 */ /* 0x000fc800078e0a0a */
[----:B------:R-:W-:-:S05]  /*4cf0*/  IMAD R11, R8, R10, R11 ;  /* 0x0000000a080b7224 */ /* 0x000fca00078e020b */
[----:B------:R-:W-:-:S13]  /*4d00*/  ISETP.GT.U32.AND P1, PT, R8, R11, PT ;  /* 0x0000000b0800720c */ /* 0x000fda0003f24070 */
[----:B------:R-:W-:-:S05]  /*4d10*/  @!P1 IMAD.IADD R11, R11, 0x1, -R8 ;  /* 0x000000010b0b9824 */ /* 0x000fca00078e0a08 */
[----:B------:R-:W-:-:S13]  /*4d20*/  ISETP.GT.U32.AND P1, PT, R8, R11, PT ;  /* 0x0000000b0800720c */ /* 0x000fda0003f24070 */
[----:B------:R-:W-:Y:S01]  /*4d30*/  @!P1 IMAD.IADD R11, R11, 0x1, -R8 ;  /* 0x000000010b0b9824 */ /* 0x000fe200078e0a08 */
[----:B------:R-:W-:Y:S02]  /*4d40*/  ISETP.NE.AND P1, PT, R12, RZ, PT ;  /* 0x000000ff0c00720c */ /* 0x000fe40003f25270 */
[----:B------:R-:W-:Y:S01]  /*4d50*/  LOP3.LUT R12, RZ, R12, RZ, 0x33, !PT ;  /* 0x0000000cff0c7212 */ /* 0x000fe200078e33ff */
        /* <DEDUP_REMOVED lines=39> */
[----:B------:R-:W3:Y:S02]  /*4fd0*/  LDL.S8 R7, [R7+0x3] ;  /* 0x0000030007077983 */ /* 0x000ee40000100200 */
[----:B---3--:R-:W-:-:S02]  /*4fe0*/  IABS R17, R7 ;  /* 0x0000000700117213 */ /* 0x008fc40000000000 */
        /* <DEDUP_REMOVED lines=12> */
[----:B------:R-:W3:Y:S01]  /*50b0*/  LDG.E.U8 R8, desc[UR8][R8.64] ;  /* 0x0000000808087981 */ /* 0x000ee2000c1e1100 */
[----:B------:R-:W-:-:S03]  /*50c0*/  VIADD R6, R6, 0x4 ;  /* 0x0000000406067836 */ /* 0x000fc60000000000 */
[----:B---3--:R2:W-:Y:S04]  /*50d0*/  STL.U8 [R13+0x3], R8 ;  /* 0x000003080d007387 */ /* 0x0085e80000100000 */
.L_x_19:
[----:B------:R-:W-:Y:S05]  /*50e0*/  @!P0 BRA `(.L_x_17) ;  /* 0x0000000400148947 */ /* 0x000fea0003800000 */
[----:B------:R-:W-:Y:S01]  /*50f0*/  IMAD.IADD R7, R6, 0x1, R4 ;  /* 0x0000000106077824 */ /* 0x000fe200078e0204 */
[----:B--2---:R-:W1:Y:S01]  /*5100*/  LDC R13, c[0x0][0x388] ;  /* 0x0000e200ff0d7b82 */ /* 0x004e620000000800 */
        /* <DEDUP_REMOVED lines=16> */
[----:B------:R-:W-:-:S05]  /*5210*/  IMAD R9, R8, R9, R11 ;  /* 0x0000000908097224 */ /* 0x000fca00078e020b */
[----:B------:R-:W-:-:S13]  /*5220*/  ISETP.GT.U32.AND P0, PT, R8, R9, PT ;  /* 0x000000090800720c */ /* 0x000fda0003f04070 */
[----:B------:R-:W-:-:S05]  /*5230*/  @!P0 IMAD.IADD R9, R9, 0x1, -R8 ;  /* 0x0000000109098824 */ /* 0x000fca00078e0a08 */
[----:B------:R-:W-:-:S13]  /*5240*/  ISETP.GT.U32.AND P0, PT, R8, R9, PT ;  /* 0x000000090800720c */ /* 0x000fda0003f04070 */
[----:B------:R-:W-:Y:S01]  /*5250*/  @!P0 IMAD.IADD R9, R9, 0x1, -R8 ;  /* 0x0000000109098824 */ /* 0x000fe200078e0a08 */
[----:B------:R-:W-:-:S03]  /*5260*/  ISETP.NE.AND P0, PT, R13, RZ, PT ;  /* 0x000000ff0d00720c */ /* 0x000fc60003f05270 */
[----:B------:R-:W-:Y:S01]  /*5270*/  IMAD.MOV.U32 R12, RZ, RZ, R9 ;  /* 0x000000ffff0c7224 */ /* 0x000fe200078e0009 */
[----:B------:R-:W-:-:S03]  /*5280*/  LOP3.LUT R9, RZ, R13, RZ, 0x33, !PT ;  /* 0x0000000dff097212 */ /* 0x000fc600078e33ff */
[----:B------:R-:W-:-:S05]  /*5290*/  @!P1 IMAD.MOV R12, RZ, RZ, -R12 ;  /* 0x000000ffff0c9224 */ /* 0x000fca00078e0a0c */
[----:B------:R-:W-:-:S04]  /*52a0*/  SEL R11, R9, R12, !P0 ;  /* 0x0000000c090b7207 */ /* 0x000fc80004000000 */
[----:B--2---:R-:W-:-:S04]  /*52b0*/  IADD3 R12, P1, PT, R11, UR6, RZ ;  /* 0x000000060b0c7c10 */ /* 0x004fc8000ff3e0ff */
[----:B------:R-:W-:-:S06]  /*52c0*/  LEA.HI.X.SX32 R13, R11, UR7, 0x1, P1 ;  /* 0x000000070b0d7c11 */ /* 0x000fcc00088f0eff */
[----:B------:R-:W2:Y:S01]  /*52d0*/  LDG.E.U8 R13, desc[UR8][R12.64] ;  /* 0x000000080c0d7981 */ /* 0x000ea2000c1e1100 */
[----:B------:R-:W-:Y:S01]  /*52e0*/  IMAD.IADD R6, R1, 0x1, R6 ;  /* 0x0000000101067824 */ /* 0x000fe200078e0206 */
[----:B------:R-:W-:-:S04]  /*52f0*/  ISETP.NE.AND P1, PT, R16, 0x1, PT ;  /* 0x000000011000780c */ /* 0x000fc80003f25270 */
[----:B--2---:R4:W-:Y:S09]  /*5300*/  STL.U8 [R6], R13 ;  /* 0x0000000d06007387 */ /* 0x0049f20000100000 */
[----:B------:R-:W-:Y:S05]  /*5310*/  @!P1 BRA `(.L_x_17) ;  /* 0x0000000000889947 */ /* 0x000fea0003800000 */
[----:B------:R-:W4:Y:S02]  /*5320*/  LDL.S8 R12, [R7+0x1] ;  /* 0x00000100070c7983 */ /* 0x000f240000100200 */
[----:B----4-:R-:W-:Y:S02]  /*5330*/  IABS R13, R12 ;  /* 0x0000000c000d7213 */ /* 0x010fe40000000000 */
        /* <DEDUP_REMOVED lines=11> */
[----:B------:R-:W-:-:S06]  /*53f0*/  LEA.HI.X.SX32 R13, R11, UR7, 0x1, P1 ;  /* 0x000000070b0d7c11 */ /* 0x000fcc00088f0eff */
[----:B------:R-:W2:Y:S01]  /*5400*/  LDG.E.U8 R13, desc[UR8][R12.64] ;  /* 0x000000080c0d7981 */ /* 0x000ea2000c1e1100 */
[----:B------:R-:W-:-:S03]  /*5410*/  ISETP.NE.AND P1, PT, R16, 0x2, PT ;  /* 0x000000021000780c */ /* 0x000fc60003f25270 */
[----:B--2---:R1:W-:Y:S10]  /*5420*/  STL.U8 [R6+0x1], R13 ;  /* 0x0000010d06007387 */ /* 0x0043f40000100000 */
[----:B------:R-:W-:Y:S05]  /*5430*/  @!P1 BRA `(.L_x_17) ;  /* 0x0000000000409947 */ /* 0x000fea0003800000 */
        /* <DEDUP_REMOVED lines=14> */
[----:B------:R-:W2:Y:S04]  /*5520*/  LDG.E.U8 R9, desc[UR8][R8.64] ;  /* 0x0000000808097981 */ /* 0x000ea8000c1e1100 */
[----:B--2---:R2:W-:Y:S02]  /*5530*/  STL.U8 [R6+0x2], R9 ;  /* 0x0000020906007387 */ /* 0x0045e40000100000 */
.L_x_17:
[----:B------:R0:W-:Y:S01]  /*5540*/  STL.U8 [R0], RZ ;  /* 0x000000ff00007387 */ /* 0x0001e20000100000 */
[----:B------:R-:W-:Y:S05]  /*5550*/  BRA.U UP0, `(.L_x_20) ;  /* 0xffffffd100787547 */ /* 0x000fea000b83ffff */
[----:B------:R0:W5:Y:S02]  /*5560*/  LDL.U8 R5, [R4] ;  /* 0x0000000004057983 */ /* 0x0001640000100000 */
.L_x_9:
[----:B-----5:R-:W-:Y:S01]  /*5570*/  LOP3.LUT P0, RZ, R5, 0xff, RZ, 0xc0, !PT ;  /* 0x000000ff05ff7812 */ /* 0x020fe2000780c0ff */
[----:B------:R-:W-:Y:S01]  /*5580*/  BSSY.RECONVERGENT B0, `(.L_x_21) ;  /* 0x000000b000007945 */ /* 0x000fe20003800200 */
[----:B------:R-:W-:-:S05]  /*5590*/  IADD3 R2, P1, PT, R2, 0x64, RZ ;  /* 0x0000006402027810 */ /* 0x000fca0007f3e0ff */
[----:B------:R-:W-:-:S06]  /*55a0*/  IMAD.X R3, RZ, RZ, R3, P1 ;  /* 0x000000ffff037224 */ /* 0x000fcc00008e0603 */
[----:B------:R-:W-:Y:S05]  /*55b0*/  @!P0 BRA `(.L_x_22) ;  /* 0x00000000001c8947 */ /* 0x000fea0003800000 */
.L_x_23:
[----:B------:R5:W-:Y:S04]  /*55c0*/  STG.E.U8 desc[UR8][R2.64], R5 ;  /* 0x0000000502007986 */ /* 0x000be8000c101108 */
[----:B-----5:R0:W5:Y:S01]  /*55d0*/  LDL.U8 R5, [R4+0x1] ;  /* 0x0000010004057983 */ /* 0x0201620000100000 */
[----:B------:R-:W-:-:S05]  /*55e0*/  IADD3 R2, P1, PT, R2, 0x1, RZ ;  /* 0x0000000102027810 */ /* 0x000fca0007f3e0ff */
[----:B------:R-:W-:Y:S02]  /*55f0*/  IMAD.X R3, RZ, RZ, R3, P1 ;  /* 0x000000ffff037224 */ /* 0x000fe400008e0603 */
[----:B0-----:R-:W-:Y:S01]  /*5600*/  VIADD R4, R4, 0x1 ;  /* 0x0000000104047836 */ /* 0x001fe20000000000 */
[----:B-----5:R-:W-:-:S13]  /*5610*/  ISETP.NE.AND P0, PT, R5, RZ, PT ;  /* 0x000000ff0500720c */ /* 0x020fda0003f05270 */
[----:B------:R-:W-:Y:S05]  /*5620*/  @P0 BRA `(.L_x_23) ;  /* 0xfffffffc00e40947 */ /* 0x000fea000383ffff */
.L_x_22:
[----:B------:R-:W-:Y:S05]  /*5630*/  BSYNC.RECONVERGENT B0 ;  /* 0x0000000000007941 */ /* 0x000fea0003800200 */
.L_x_21:
[----:B------:R-:W-:Y:S01]  /*5640*/  STG.E.U8 desc[UR8][R2.64], RZ ;  /* 0x000000ff02007986 */ /* 0x000fe2000c101108 */
[----:B------:R-:W-:Y:S05]  /*5650*/  EXIT ;  /* 0x000000000000794d */ /* 0x000fea0003800000 */
.L_x_24:
[----:B------:R-:W-:-:S00]  /*5660*/  BRA `(.L_x_24) ;  /* 0xfffffffc00fc7947 */ /* 0x000fc0000383ffff */
[----:B------:R-:W-:-:S00]  /*5670*/  NOP ;  /* 0x0000000000007918 */ /* 0x000fc00000000000 */
        /* <DEDUP_REMOVED lines=8> */
.L_x_25:


//--------------------- .nv.shared.reserved.0     --------------------------
	.section	.nv.shared.reserved.0,"aw",@nobits
	.weak		__nv_reservedSMEM_offset_0_alias
	.size		__nv_reservedSMEM_offset_0_alias, 0, 64
	.other		__nv_reservedSMEM_offset_0_alias,@"STO_CUDA_RESERVED_SHARED STV_DEFAULT"
__nv_reservedSMEM_offset_0_alias:
	.zero		0
	.zero		64


//--------------------- .nv.constant0._Z26generateRainbowTableKernelPciiiiP16PasswordHashPair --------------------------
	.section	.nv.constant0._Z26generateRainbowTableKernelPciiiiP16PasswordHashPair,"a",@progbits
	.sectionflags	@""
	.align	4
.nv.constant0._Z26generateRainbowTableKernelPciiiiP16PasswordHashPair:
	.zero		928


//--------------------- SYMBOLS --------------------------

	.type		.nv.reservedSmem.offset0,@object
	.size		.nv.reservedSmem.offset0,0x4
